//
// Generated by NVIDIA NVVM Compiler
//
// Compiler Build ID: CL-36424714
// Cuda compilation tools, release 13.0, V13.0.88
// Based on NVVM 20.0.0
//

.version 9.0
.target sm_100
.address_size 64

	// .globl	conv2d_implicit_gemm
.extern .shared .align 16 .b8 smem[];

.visible .entry conv2d_implicit_gemm(
	.param .u64 .ptr .align 1 conv2d_implicit_gemm_param_0,
	.param .u64 .ptr .align 1 conv2d_implicit_gemm_param_1,
	.param .u64 .ptr .align 1 conv2d_implicit_gemm_param_2
)
.maxntid 128
.minnctapersm 1
{
	.reg .pred 	%p<53>;
	.reg .b16 	%rs<38>;
	.reg .b32 	%r<476>;
	.reg .b32 	%f<34>;
	.reg .b64 	%rd<94>;

	ld.param.u64 	%rd19, [conv2d_implicit_gemm_param_0];
	ld.param.u64 	%rd20, [conv2d_implicit_gemm_param_1];
	ld.param.u64 	%rd21, [conv2d_implicit_gemm_param_2];
	cvta.to.global.u64 	%rd1, %rd21;
	mov.u32 	%r469, %tid.x;
	mov.u32 	%r2, %ctaid.x;
	mul.wide.u32 	%rd2, %r2, 101;
	mov.u32 	%r121, %nctaid.x;
	cvt.u64.u32 	%rd3, %r121;
	and.b64  	%rd22, %rd2, 270582939648;
	setp.ne.s64 	%p1, %rd22, 0;
	@%p1 bra 	$L__BB0_2;
	cvt.u32.u64 	%r122, %rd3;
	cvt.u32.u64 	%r123, %rd2;
	rem.u32 	%r124, %r123, %r122;
	cvt.u64.u32 	%rd89, %r124;
	bra.uni 	$L__BB0_3;
$L__BB0_2:
	rem.u64 	%rd89, %rd2, %rd3;
$L__BB0_3:
	cvt.u32.u64 	%r126, %rd89;
	shl.b32 	%r3, %r126, 6;
	mov.u32 	%r127, %ctaid.y;
	shl.b32 	%r4, %r127, 6;
	mov.b32 	%r462, 0;
	mov.u32 	%r129, smem;
	mov.u32 	%r461, %r469;
$L__BB0_4:
	.pragma "nounroll";
	shl.b32 	%r128, %r461, 2;
	add.s32 	%r130, %r129, %r128;
	mov.b32 	%r131, 0;
	st.shared.u32 	[%r130+8320], %r131;
	st.shared.u32 	[%r130+8832], %r131;
	st.shared.u32 	[%r130+9344], %r131;
	st.shared.u32 	[%r130+9856], %r131;
	st.shared.u32 	[%r130+10368], %r131;
	st.shared.u32 	[%r130+10880], %r131;
	st.shared.u32 	[%r130+11392], %r131;
	st.shared.u32 	[%r130+11904], %r131;
	st.shared.u32 	[%r130+12416], %r131;
	st.shared.u32 	[%r130+12928], %r131;
	st.shared.u32 	[%r130+13440], %r131;
	st.shared.u32 	[%r130+13952], %r131;
	st.shared.u32 	[%r130+14464], %r131;
	st.shared.u32 	[%r130+14976], %r131;
	st.shared.u32 	[%r130+15488], %r131;
	st.shared.u32 	[%r130+16000], %r131;
	add.s32 	%r461, %r461, 2048;
	add.s32 	%r462, %r462, 16;
	setp.ne.s32 	%p2, %r462, 32;
	@%p2 bra 	$L__BB0_4;
	setp.gt.u32 	%p3, %r469, 31;
	bar.sync 	0;
	@%p3 bra 	$L__BB0_21;
	shr.u32 	%r9, %r469, 1;
	and.b32  	%r10, %r9, 7;
	shl.b32 	%r11, %r469, 3;
	and.b32  	%r12, %r11, 8;
	add.s32 	%r132, %r3, %r9;
	setp.gt.u32 	%p4, %r132, 63;
	@%p4 bra 	$L__BB0_9;
	shr.u32 	%r133, %r469, 4;
	add.s32 	%r13, %r133, -1;
	add.s32 	%r14, %r10, -1;
	max.u32 	%r135, %r13, %r14;
	setp.gt.u32 	%p5, %r135, 7;
	@%p5 bra 	$L__BB0_9;
	shl.b32 	%r137, %r13, 9;
	shl.b32 	%r138, %r14, 6;
	add.s32 	%r139, %r137, %r138;
	cvt.u64.u32 	%rd24, %r139;
	add.s64 	%rd25, %rd19, %rd24;
	mul.wide.u32 	%rd26, %r12, 2;
	add.s64 	%rd23, %rd25, %rd26;
	shl.b32 	%r140, %r12, 1;
	shl.b32 	%r141, %r9, 5;
	or.b32  	%r142, %r141, %r140;
	add.s32 	%r144, %r129, %r142;
	add.s32 	%r136, %r144, 128;
	// begin inline asm
	cp.async.ca.shared.global [%r136], [%rd23], 16;
	// end inline asm
$L__BB0_9:
	add.s32 	%r15, %r469, 32;
	shr.u32 	%r16, %r15, 1;
	add.s32 	%r145, %r3, %r16;
	setp.gt.u32 	%p6, %r145, 63;
	@%p6 bra 	$L__BB0_12;
	add.s32 	%r17, %r10, -1;
	setp.gt.u32 	%p7, %r17, 7;
	@%p7 bra 	$L__BB0_12;
	shl.b32 	%r147, %r15, 5;
	and.b32  	%r148, %r147, 7680;
	shl.b32 	%r149, %r17, 6;
	add.s32 	%r150, %r148, %r149;
	add.s32 	%r151, %r150, -512;
	cvt.u64.u32 	%rd28, %r151;
	add.s64 	%rd29, %rd19, %rd28;
	mul.wide.u32 	%rd30, %r12, 2;
	add.s64 	%rd27, %rd29, %rd30;
	shl.b32 	%r152, %r12, 1;
	shl.b32 	%r153, %r16, 5;
	or.b32  	%r154, %r153, %r152;
	add.s32 	%r156, %r129, %r154;
	add.s32 	%r146, %r156, 128;
	// begin inline asm
	cp.async.ca.shared.global [%r146], [%rd27], 16;
	// end inline asm
$L__BB0_12:
	add.s32 	%r18, %r469, 64;
	shr.u32 	%r19, %r18, 1;
	add.s32 	%r157, %r3, %r19;
	setp.gt.u32 	%p8, %r157, 63;
	@%p8 bra 	$L__BB0_15;
	add.s32 	%r20, %r10, -1;
	setp.gt.u32 	%p9, %r20, 7;
	@%p9 bra 	$L__BB0_15;
	shl.b32 	%r159, %r18, 5;
	and.b32  	%r160, %r159, 7680;
	shl.b32 	%r161, %r20, 6;
	add.s32 	%r162, %r160, %r161;
	add.s32 	%r163, %r162, -512;
	cvt.u64.u32 	%rd32, %r163;
	add.s64 	%rd33, %rd19, %rd32;
	mul.wide.u32 	%rd34, %r12, 2;
	add.s64 	%rd31, %rd33, %rd34;
	shl.b32 	%r164, %r12, 1;
	shl.b32 	%r165, %r19, 5;
	or.b32  	%r166, %r165, %r164;
	add.s32 	%r168, %r129, %r166;
	add.s32 	%r158, %r168, 128;
	// begin inline asm
	cp.async.ca.shared.global [%r158], [%rd31], 16;
	// end inline asm
$L__BB0_15:
	add.s32 	%r21, %r469, 96;
	shr.u32 	%r22, %r21, 1;
	add.s32 	%r169, %r3, %r22;
	setp.gt.u32 	%p10, %r169, 63;
	@%p10 bra 	$L__BB0_18;
	add.s32 	%r23, %r10, -1;
	setp.gt.u32 	%p11, %r23, 7;
	@%p11 bra 	$L__BB0_18;
	shl.b32 	%r171, %r21, 5;
	and.b32  	%r172, %r171, 7680;
	shl.b32 	%r173, %r23, 6;
	add.s32 	%r174, %r172, %r173;
	add.s32 	%r175, %r174, -512;
	cvt.u64.u32 	%rd36, %r175;
	add.s64 	%rd37, %rd19, %rd36;
	mul.wide.u32 	%rd38, %r12, 2;
	add.s64 	%rd35, %rd37, %rd38;
	shl.b32 	%r176, %r12, 1;
	shl.b32 	%r177, %r22, 5;
	or.b32  	%r178, %r177, %r176;
	add.s32 	%r180, %r129, %r178;
	add.s32 	%r170, %r180, 128;
	// begin inline asm
	cp.async.ca.shared.global [%r170], [%rd35], 16;
	// end inline asm
$L__BB0_18:
	and.b32  	%r24, %r11, 56;
	add.s32 	%r25, %r24, %r4;
	setp.gt.u32 	%p12, %r25, 31;
	@%p12 bra 	$L__BB0_20;
	shr.u32 	%r185, %r469, 3;
	shl.b32 	%r186, %r185, 5;
	add.s32 	%r187, %r186, %r25;
	mul.wide.u32 	%rd43, %r187, 2;
	add.s64 	%rd39, %rd20, %rd43;
	shl.b32 	%r188, %r185, 7;
	shl.b32 	%r189, %r24, 1;
	or.b32  	%r190, %r188, %r189;
	add.s32 	%r192, %r129, 4224;
	add.s32 	%r181, %r192, %r190;
	// begin inline asm
	cp.async.ca.shared.global [%r181], [%rd39], 16;
	// end inline asm
	shr.u32 	%r193, %r15, 3;
	shl.b32 	%r194, %r193, 5;
	add.s32 	%r195, %r194, %r25;
	mul.wide.u32 	%rd44, %r195, 2;
	add.s64 	%rd40, %rd20, %rd44;
	shl.b32 	%r196, %r193, 7;
	or.b32  	%r197, %r196, %r189;
	add.s32 	%r182, %r192, %r197;
	// begin inline asm
	cp.async.ca.shared.global [%r182], [%rd40], 16;
	// end inline asm
	shr.u32 	%r198, %r18, 3;
	shl.b32 	%r199, %r198, 5;
	add.s32 	%r200, %r199, %r25;
	mul.wide.u32 	%rd45, %r200, 2;
	add.s64 	%rd41, %rd20, %rd45;
	shl.b32 	%r201, %r198, 7;
	or.b32  	%r202, %r201, %r189;
	add.s32 	%r183, %r192, %r202;
	// begin inline asm
	cp.async.ca.shared.global [%r183], [%rd41], 16;
	// end inline asm
	shr.u32 	%r203, %r21, 3;
	shl.b32 	%r204, %r203, 5;
	add.s32 	%r205, %r204, %r25;
	mul.wide.u32 	%rd46, %r205, 2;
	add.s64 	%rd42, %rd20, %rd46;
	shl.b32 	%r206, %r203, 7;
	or.b32  	%r207, %r206, %r189;
	add.s32 	%r184, %r192, %r207;
	// begin inline asm
	cp.async.ca.shared.global [%r184], [%rd42], 16;
	// end inline asm
$L__BB0_20:
	// begin inline asm
	cp.async.commit_group;
	// end inline asm
	// begin inline asm
	cp.async.wait_group 0;
	// end inline asm
$L__BB0_21:
	shr.u32 	%r209, %r469, 5;
	bar.sync 	0;
	add.s32 	%r26, %r209, -1;
	and.b32  	%r27, %r469, 31;
	shr.u32 	%r210, %r469, 1;
	and.b32  	%r211, %r210, 7;
	shl.b32 	%r212, %r469, 3;
	and.b32  	%r28, %r212, 8;
	and.b32  	%r213, %r212, 56;
	cvt.u16.u32 	%rs2, %r209;
	sub.s16 	%rs3, -128, %rs2;
	and.b16  	%rs4, %rs3, 255;
	mul.lo.s16 	%rs5, %rs4, 171;
	shr.u16 	%rs6, %rs5, 9;
	or.b32  	%r29, %r27, 32;
	and.b16  	%rs1, %rs6, 3;
	shl.b32 	%r214, %r26, 5;
	or.b32  	%r215, %r214, %r27;
	cvt.u16.u32 	%rs7, %r215;
	shr.u16 	%rs8, %rs7, 9;
	and.b16  	%rs9, %rs8, 63;
	add.s16 	%rs10, %rs7, %rs9;
	and.b16  	%rs11, %rs10, 192;
	sub.s16 	%rs12, %rs7, %rs11;
	cvt.u32.u16 	%r216, %rs12;
	cvt.s32.s8 	%r30, %r216;
	cvt.s16.s8 	%rs13, %rs10;
	shr.s16 	%rs14, %rs13, 6;
	mul.wide.s16 	%r31, %rs14, 16;
	shl.b32 	%r217, %r215, 2;
	add.s32 	%r219, %r129, 8320;
	add.s32 	%r32, %r219, %r217;
	add.s32 	%r33, %r209, 2;
	add.s32 	%r220, %r215, 96;
	and.b32  	%r34, %r220, 63;
	shr.u32 	%r221, %r220, 2;
	and.b32  	%r35, %r221, 536870896;
	shl.b32 	%r222, %r220, 2;
	and.b32  	%r223, %r222, 1020;
	add.s32 	%r36, %r219, %r223;
	add.s32 	%r37, %r209, 5;
	add.s32 	%r224, %r215, 192;
	and.b32  	%r38, %r215, 63;
	shr.u32 	%r225, %r224, 2;
	and.b32  	%r39, %r225, 536870896;
	and.b32  	%r226, %r224, 448;
	or.b32  	%r227, %r226, %r38;
	shl.b32 	%r228, %r227, 2;
	add.s32 	%r40, %r219, %r228;
	or.b32  	%r41, %r209, 8;
	add.s32 	%r42, %r3, %r210;
	shr.u32 	%r229, %r469, 4;
	add.s32 	%r43, %r229, -1;
	add.s32 	%r44, %r211, -1;
	shl.b32 	%r230, %r210, 4;
	or.b32  	%r45, %r230, %r28;
	add.s32 	%r231, %r469, 32;
	shr.u32 	%r232, %r231, 1;
	add.s32 	%r46, %r3, %r232;
	shr.u32 	%r233, %r231, 4;
	add.s32 	%r47, %r233, -1;
	shl.b32 	%r234, %r232, 4;
	or.b32  	%r48, %r234, %r28;
	add.s32 	%r235, %r469, 64;
	shr.u32 	%r236, %r235, 1;
	add.s32 	%r49, %r3, %r236;
	shr.u32 	%r237, %r235, 4;
	add.s32 	%r50, %r237, -1;
	shl.b32 	%r238, %r236, 4;
	or.b32  	%r51, %r238, %r28;
	add.s32 	%r239, %r469, 96;
	shr.u32 	%r240, %r239, 1;
	add.s32 	%r52, %r3, %r240;
	shr.u32 	%r241, %r239, 4;
	add.s32 	%r53, %r241, -1;
	shl.b32 	%r242, %r240, 4;
	or.b32  	%r54, %r242, %r28;
	shr.u32 	%r55, %r469, 3;
	add.s32 	%r56, %r213, %r4;
	shl.b32 	%r243, %r55, 6;
	or.b32  	%r57, %r243, %r213;
	shr.u32 	%r58, %r231, 3;
	shl.b32 	%r244, %r58, 6;
	or.b32  	%r59, %r244, %r213;
	shr.u32 	%r60, %r235, 3;
	shl.b32 	%r245, %r60, 6;
	or.b32  	%r61, %r245, %r213;
	shr.u32 	%r62, %r239, 3;
	shl.b32 	%r246, %r62, 6;
	or.b32  	%r63, %r246, %r213;
	mov.b32 	%r463, 0;
	shl.b32 	%r394, %r57, 1;
	shl.b32 	%r399, %r59, 1;
	shl.b32 	%r404, %r61, 1;
	shl.b32 	%r409, %r63, 1;
$L__BB0_22:
	setp.lt.u32 	%p13, %r469, 32;
	@%p13 bra 	$L__BB0_31;
	shl.b32 	%r248, %r463, 11;
	and.b32  	%r249, %r248, 2048;
	add.s32 	%r66, %r129, %r249;
	add.s32 	%r65, %r66, 128;
	mov.b32 	%r464, 0;
$L__BB0_24:
	setp.eq.s16 	%p14, %rs1, 3;
	shl.b32 	%r68, %r464, 6;
	mov.u32 	%r465, %r26;
	@%p14 bra 	$L__BB0_28;
	setp.eq.s16 	%p15, %rs1, 0;
	add.s32 	%r251, %r31, %r464;
	shl.b32 	%r252, %r251, 1;
	add.s32 	%r253, %r65, %r252;
	ld.shared.u16 	%rs15, [%r253];
	// begin inline asm
	{  cvt.f32.f16 %f1, %rs15;}

	// end inline asm
	add.s32 	%r254, %r68, %r30;
	shl.b32 	%r255, %r254, 1;
	add.s32 	%r256, %r66, %r255;
	ld.shared.u16 	%rs16, [%r256+4224];
	// begin inline asm
	{  cvt.f32.f16 %f2, %rs16;}

	// end inline asm
	ld.shared.f32 	%f3, [%r32];
	fma.rn.f32 	%f4, %f1, %f2, %f3;
	st.shared.f32 	[%r32], %f4;
	mov.u32 	%r465, %r33;
	@%p15 bra 	$L__BB0_28;
	setp.eq.s16 	%p16, %rs1, 1;
	add.s32 	%r257, %r35, %r464;
	shl.b32 	%r258, %r257, 1;
	add.s32 	%r259, %r65, %r258;
	ld.shared.u16 	%rs17, [%r259];
	// begin inline asm
	{  cvt.f32.f16 %f5, %rs17;}

	// end inline asm
	add.s32 	%r260, %r68, %r34;
	shl.b32 	%r261, %r260, 1;
	add.s32 	%r262, %r66, %r261;
	ld.shared.u16 	%rs18, [%r262+4224];
	// begin inline asm
	{  cvt.f32.f16 %f6, %rs18;}

	// end inline asm
	ld.shared.f32 	%f7, [%r36];
	fma.rn.f32 	%f8, %f5, %f6, %f7;
	st.shared.f32 	[%r36], %f8;
	mov.u32 	%r465, %r37;
	@%p16 bra 	$L__BB0_28;
	add.s32 	%r263, %r39, %r464;
	shl.b32 	%r264, %r263, 1;
	add.s32 	%r265, %r65, %r264;
	ld.shared.u16 	%rs19, [%r265];
	// begin inline asm
	{  cvt.f32.f16 %f9, %rs19;}

	// end inline asm
	add.s32 	%r266, %r68, %r38;
	shl.b32 	%r267, %r266, 1;
	add.s32 	%r268, %r66, %r267;
	ld.shared.u16 	%rs20, [%r268+4224];
	// begin inline asm
	{  cvt.f32.f16 %f10, %rs20;}

	// end inline asm
	ld.shared.f32 	%f11, [%r40];
	fma.rn.f32 	%f12, %f9, %f10, %f11;
	st.shared.f32 	[%r40], %f12;
	mov.u32 	%r465, %r41;
$L__BB0_28:
	shl.b32 	%r269, %r465, 5;
	sub.s32 	%r270, %r29, %r269;
	and.b32  	%r70, %r270, 63;
	add.s32 	%r271, %r68, %r70;
	shl.b32 	%r272, %r271, 1;
	add.s32 	%r71, %r66, %r272;
$L__BB0_29:
	shl.b32 	%r273, %r465, 5;
	or.b32  	%r274, %r273, %r27;
	shr.s32 	%r275, %r273, 31;
	shr.u32 	%r276, %r275, 26;
	add.s32 	%r277, %r274, %r276;
	and.b32  	%r278, %r277, 2147483584;
	sub.s32 	%r279, %r274, %r278;
	shr.s32 	%r280, %r277, 6;
	shl.b32 	%r281, %r280, 4;
	add.s32 	%r282, %r281, %r464;
	shl.b32 	%r283, %r282, 1;
	add.s32 	%r284, %r65, %r283;
	ld.shared.u16 	%rs21, [%r284];
	// begin inline asm
	{  cvt.f32.f16 %f13, %rs21;}

	// end inline asm
	add.s32 	%r285, %r68, %r279;
	shl.b32 	%r286, %r285, 1;
	add.s32 	%r287, %r66, %r286;
	ld.shared.u16 	%rs22, [%r287+4224];
	// begin inline asm
	{  cvt.f32.f16 %f14, %rs22;}

	// end inline asm
	shl.b32 	%r288, %r274, 2;
	add.s32 	%r291, %r219, %r288;
	ld.shared.f32 	%f21, [%r291];
	fma.rn.f32 	%f22, %f13, %f14, %f21;
	st.shared.f32 	[%r291], %f22;
	add.s32 	%r292, %r274, 96;
	and.b32  	%r293, %r292, 63;
	shr.u32 	%r294, %r292, 2;
	and.b32  	%r295, %r294, 1073741808;
	add.s32 	%r296, %r295, %r464;
	shl.b32 	%r297, %r296, 1;
	add.s32 	%r298, %r65, %r297;
	ld.shared.u16 	%rs23, [%r298];
	// begin inline asm
	{  cvt.f32.f16 %f15, %rs23;}

	// end inline asm
	add.s32 	%r299, %r68, %r293;
	shl.b32 	%r300, %r299, 1;
	add.s32 	%r301, %r66, %r300;
	ld.shared.u16 	%rs24, [%r301+4224];
	// begin inline asm
	{  cvt.f32.f16 %f16, %rs24;}

	// end inline asm
	shl.b32 	%r302, %r292, 2;
	add.s32 	%r303, %r219, %r302;
	ld.shared.f32 	%f23, [%r303];
	fma.rn.f32 	%f24, %f15, %f16, %f23;
	st.shared.f32 	[%r303], %f24;
	add.s32 	%r304, %r274, 192;
	and.b32  	%r305, %r274, 63;
	shr.u32 	%r306, %r304, 2;
	and.b32  	%r307, %r306, 1073741808;
	add.s32 	%r308, %r307, %r464;
	shl.b32 	%r309, %r308, 1;
	add.s32 	%r310, %r65, %r309;
	ld.shared.u16 	%rs25, [%r310];
	// begin inline asm
	{  cvt.f32.f16 %f17, %rs25;}

	// end inline asm
	add.s32 	%r311, %r68, %r305;
	shl.b32 	%r312, %r311, 1;
	add.s32 	%r313, %r66, %r312;
	ld.shared.u16 	%rs26, [%r313+4224];
	// begin inline asm
	{  cvt.f32.f16 %f18, %rs26;}

	// end inline asm
	and.b32  	%r314, %r304, 1073741760;
	or.b32  	%r315, %r314, %r305;
	shl.b32 	%r316, %r315, 2;
	add.s32 	%r317, %r219, %r316;
	ld.shared.f32 	%f25, [%r317];
	fma.rn.f32 	%f26, %f17, %f18, %f25;
	st.shared.f32 	[%r317], %f26;
	add.s32 	%r318, %r465, 9;
	add.s32 	%r319, %r274, 288;
	shr.u32 	%r320, %r319, 2;
	and.b32  	%r321, %r320, 1073741808;
	add.s32 	%r322, %r321, %r464;
	shl.b32 	%r323, %r322, 1;
	add.s32 	%r324, %r65, %r323;
	ld.shared.u16 	%rs27, [%r324];
	// begin inline asm
	{  cvt.f32.f16 %f19, %rs27;}

	// end inline asm
	ld.shared.u16 	%rs28, [%r71+4224];
	// begin inline asm
	{  cvt.f32.f16 %f20, %rs28;}

	// end inline asm
	and.b32  	%r325, %r319, 1073741760;
	or.b32  	%r326, %r325, %r70;
	shl.b32 	%r327, %r326, 2;
	add.s32 	%r328, %r219, %r327;
	ld.shared.f32 	%f27, [%r328];
	fma.rn.f32 	%f28, %f19, %f20, %f27;
	st.shared.f32 	[%r328], %f28;
	add.s32 	%r465, %r465, 12;
	setp.lt.u32 	%p17, %r318, 125;
	@%p17 bra 	$L__BB0_29;
	add.s32 	%r464, %r464, 1;
	setp.eq.s32 	%p18, %r464, 16;
	@%p18 bra 	$L__BB0_58;
	bra.uni 	$L__BB0_24;
$L__BB0_31:
	setp.eq.s32 	%p19, %r463, 17;
	@%p19 bra 	$L__BB0_57;
	setp.gt.u32 	%p20, %r42, 63;
	add.s32 	%r329, %r463, 1;
	shl.b32 	%r330, %r329, 11;
	and.b32  	%r331, %r330, 2048;
	add.s32 	%r333, %r129, %r331;
	add.s32 	%r75, %r333, 128;
	shl.b32 	%r76, %r329, 4;
	or.b32  	%r77, %r28, %r76;
	@%p20 bra 	$L__BB0_36;
	shr.u32 	%r334, %r77, 5;
	mul.hi.u32 	%r335, %r334, 1431655766;
	add.s32 	%r78, %r43, %r335;
	add.s32 	%r336, %r44, %r334;
	mad.lo.s32 	%r337, %r335, -3, %r336;
	max.u32 	%r338, %r78, %r337;
	setp.gt.u32 	%p21, %r338, 7;
	@%p21 bra 	$L__BB0_35;
	shl.b32 	%r343, %r78, 9;
	shl.b32 	%r344, %r337, 6;
	add.s32 	%r345, %r343, %r344;
	cvt.u64.u32 	%rd48, %r345;
	add.s64 	%rd49, %rd19, %rd48;
	shl.b32 	%r346, %r77, 1;
	cvt.u64.u32 	%rd50, %r346;
	and.b64  	%rd51, %rd50, 48;
	add.s64 	%rd47, %rd49, %rd51;
	shl.b32 	%r347, %r45, 1;
	add.s32 	%r342, %r75, %r347;
	// begin inline asm
	cp.async.ca.shared.global [%r342], [%rd47], 16;
	// end inline asm
	bra.uni 	$L__BB0_36;
$L__BB0_35:
	shl.b32 	%r339, %r45, 1;
	add.s32 	%r340, %r75, %r339;
	mov.b32 	%r341, 0;
	st.shared.v4.u32 	[%r340], {%r341, %r341, %r341, %r341};
$L__BB0_36:
	setp.gt.u32 	%p22, %r46, 63;
	@%p22 bra 	$L__BB0_40;
	shr.u32 	%r348, %r77, 5;
	mul.hi.u32 	%r349, %r348, 1431655766;
	add.s32 	%r80, %r47, %r349;
	add.s32 	%r350, %r44, %r348;
	mad.lo.s32 	%r351, %r349, -3, %r350;
	max.u32 	%r352, %r80, %r351;
	setp.lt.u32 	%p23, %r352, 8;
	@%p23 bra 	$L__BB0_39;
	shl.b32 	%r353, %r48, 1;
	add.s32 	%r354, %r75, %r353;
	mov.b32 	%r355, 0;
	st.shared.v4.u32 	[%r354], {%r355, %r355, %r355, %r355};
	bra.uni 	$L__BB0_40;
$L__BB0_39:
	shl.b32 	%r357, %r80, 9;
	shl.b32 	%r358, %r351, 6;
	add.s32 	%r359, %r357, %r358;
	cvt.u64.u32 	%rd53, %r359;
	add.s64 	%rd54, %rd19, %rd53;
	shl.b32 	%r360, %r77, 1;
	cvt.u64.u32 	%rd55, %r360;
	and.b64  	%rd56, %rd55, 48;
	add.s64 	%rd52, %rd54, %rd56;
	shl.b32 	%r361, %r48, 1;
	add.s32 	%r356, %r75, %r361;
	// begin inline asm
	cp.async.ca.shared.global [%r356], [%rd52], 16;
	// end inline asm
$L__BB0_40:
	setp.gt.u32 	%p24, %r49, 63;
	@%p24 bra 	$L__BB0_44;
	shr.u32 	%r362, %r77, 5;
	mul.hi.u32 	%r363, %r362, 1431655766;
	add.s32 	%r82, %r50, %r363;
	add.s32 	%r364, %r44, %r362;
	mad.lo.s32 	%r365, %r363, -3, %r364;
	max.u32 	%r366, %r82, %r365;
	setp.lt.u32 	%p25, %r366, 8;
	@%p25 bra 	$L__BB0_43;
	shl.b32 	%r367, %r51, 1;
	add.s32 	%r368, %r75, %r367;
	mov.b32 	%r369, 0;
	st.shared.v4.u32 	[%r368], {%r369, %r369, %r369, %r369};
	bra.uni 	$L__BB0_44;
$L__BB0_43:
	shl.b32 	%r371, %r82, 9;
	shl.b32 	%r372, %r365, 6;
	add.s32 	%r373, %r371, %r372;
	cvt.u64.u32 	%rd58, %r373;
	add.s64 	%rd59, %rd19, %rd58;
	shl.b32 	%r374, %r77, 1;
	cvt.u64.u32 	%rd60, %r374;
	and.b64  	%rd61, %rd60, 48;
	add.s64 	%rd57, %rd59, %rd61;
	shl.b32 	%r375, %r51, 1;
	add.s32 	%r370, %r75, %r375;
	// begin inline asm
	cp.async.ca.shared.global [%r370], [%rd57], 16;
	// end inline asm
$L__BB0_44:
	setp.gt.u32 	%p26, %r52, 63;
	@%p26 bra 	$L__BB0_48;
	shr.u32 	%r376, %r77, 5;
	mul.hi.u32 	%r377, %r376, 1431655766;
	add.s32 	%r84, %r53, %r377;
	add.s32 	%r378, %r44, %r376;
	mad.lo.s32 	%r379, %r377, -3, %r378;
	max.u32 	%r380, %r84, %r379;
	setp.lt.u32 	%p27, %r380, 8;
	@%p27 bra 	$L__BB0_47;
	shl.b32 	%r381, %r54, 1;
	add.s32 	%r382, %r75, %r381;
	mov.b32 	%r383, 0;
	st.shared.v4.u32 	[%r382], {%r383, %r383, %r383, %r383};
	bra.uni 	$L__BB0_48;
$L__BB0_47:
	shl.b32 	%r385, %r84, 9;
	shl.b32 	%r386, %r379, 6;
	add.s32 	%r387, %r385, %r386;
	cvt.u64.u32 	%rd63, %r387;
	add.s64 	%rd64, %rd19, %rd63;
	shl.b32 	%r388, %r77, 1;
	cvt.u64.u32 	%rd65, %r388;
	and.b64  	%rd66, %rd65, 48;
	add.s64 	%rd62, %rd64, %rd66;
	shl.b32 	%r389, %r54, 1;
	add.s32 	%r384, %r75, %r389;
	// begin inline asm
	cp.async.ca.shared.global [%r384], [%rd62], 16;
	// end inline asm
$L__BB0_48:
	setp.gt.u32 	%p28, %r56, 31;
	add.s32 	%r86, %r75, 4096;
	@%p28 bra 	$L__BB0_50;
	add.s32 	%r391, %r76, %r55;
	shl.b32 	%r392, %r391, 5;
	add.s32 	%r393, %r392, %r56;
	mul.wide.u32 	%rd68, %r393, 2;
	add.s64 	%rd67, %rd20, %rd68;
	add.s32 	%r390, %r86, %r394;
	// begin inline asm
	cp.async.ca.shared.global [%r390], [%rd67], 16;
	// end inline asm
$L__BB0_50:
	setp.gt.u32 	%p29, %r56, 31;
	@%p29 bra 	$L__BB0_52;
	add.s32 	%r396, %r76, %r58;
	shl.b32 	%r397, %r396, 5;
	add.s32 	%r398, %r397, %r56;
	mul.wide.u32 	%rd70, %r398, 2;
	add.s64 	%rd69, %rd20, %rd70;
	add.s32 	%r395, %r86, %r399;
	// begin inline asm
	cp.async.ca.shared.global [%r395], [%rd69], 16;
	// end inline asm
$L__BB0_52:
	setp.gt.u32 	%p30, %r56, 31;
	@%p30 bra 	$L__BB0_54;
	add.s32 	%r401, %r76, %r60;
	shl.b32 	%r402, %r401, 5;
	add.s32 	%r403, %r402, %r56;
	mul.wide.u32 	%rd72, %r403, 2;
	add.s64 	%rd71, %rd20, %rd72;
	add.s32 	%r400, %r86, %r404;
	// begin inline asm
	cp.async.ca.shared.global [%r400], [%rd71], 16;
	// end inline asm
$L__BB0_54:
	setp.gt.u32 	%p31, %r56, 31;
	@%p31 bra 	$L__BB0_56;
	add.s32 	%r406, %r76, %r62;
	shl.b32 	%r407, %r406, 5;
	add.s32 	%r408, %r407, %r56;
	mul.wide.u32 	%rd74, %r408, 2;
	add.s64 	%rd73, %rd20, %rd74;
	add.s32 	%r405, %r86, %r409;
	// begin inline asm
	cp.async.ca.shared.global [%r405], [%rd73], 16;
	// end inline asm
$L__BB0_56:
	// begin inline asm
	cp.async.commit_group;
	// end inline asm
	// begin inline asm
	cp.async.wait_group 0;
	// end inline asm
	bra.uni 	$L__BB0_58;
$L__BB0_57:
	// begin inline asm
	cp.async.wait_group 0;
	// end inline asm
$L__BB0_58:
	bar.sync 	0;
	add.s32 	%r463, %r463, 1;
	setp.ne.s32 	%p32, %r463, 18;
	@%p32 bra 	$L__BB0_22;
	setp.lt.u32 	%p33, %r469, 32;
	@%p33 bra 	$L__BB0_79;
	add.s32 	%r475, %r469, -32;
	cvt.u16.u32 	%rs29, %r469;
	sub.s16 	%rs30, 4127, %rs29;
	mul.hi.u16 	%rs31, %rs30, 2731;
	shr.u16 	%rs32, %rs31, 2;
	cvt.u32.u16 	%r410, %rs32;
	and.b32  	%r89, %r410, 3;
	setp.eq.s32 	%p34, %r89, 3;
	@%p34 bra 	$L__BB0_66;
	shl.b32 	%r411, %r469, 2;
	add.s32 	%r413, %r411, %r129;
	add.s32 	%r468, %r413, 8192;
	neg.s32 	%r467, %r89;
$L__BB0_62:
	.pragma "nounroll";
	add.s32 	%r414, %r469, -32;
	shr.s32 	%r415, %r414, 31;
	shr.u32 	%r416, %r415, 26;
	add.s32 	%r417, %r414, %r416;
	and.b32  	%r418, %r417, -64;
	sub.s32 	%r419, %r414, %r418;
	shr.s32 	%r420, %r417, 6;
	add.s32 	%r95, %r420, %r3;
	add.s32 	%r421, %r419, %r4;
	setp.gt.s32 	%p35, %r95, 63;
	setp.gt.s32 	%p36, %r421, 31;
	or.pred  	%p37, %p35, %p36;
	@%p37 bra 	$L__BB0_64;
	ld.shared.f32 	%f29, [%r468];
	// begin inline asm
	{  cvt.rn.f16.f32 %rs33, %f29;}

	// end inline asm
	mul.wide.s32 	%rd75, %r95, 32;
	cvt.s64.s32 	%rd76, %r421;
	add.s64 	%rd77, %rd75, %rd76;
	shl.b64 	%rd78, %rd77, 1;
	add.s64 	%rd79, %rd1, %rd78;
	st.global.u16 	[%rd79], %rs33;
$L__BB0_64:
	add.s32 	%r469, %r469, 96;
	add.s32 	%r468, %r468, 384;
	add.s32 	%r467, %r467, 1;
	setp.ne.s32 	%p38, %r467, 1;
	@%p38 bra 	$L__BB0_62;
	add.s32 	%r475, %r469, -32;
$L__BB0_66:
	and.b32  	%r102, %r475, 63;
	xor.b32  	%r422, %r102, 32;
	add.s32 	%r103, %r422, %r4;
	and.b64  	%rd80, %rd2, -4294967296;
	setp.ne.s64 	%p39, %rd80, 0;
	@%p39 bra 	$L__BB0_68;
	cvt.u32.u64 	%r423, %rd3;
	cvt.u32.u64 	%r424, %rd2;
	div.u32 	%r425, %r424, %r423;
	cvt.u64.u32 	%rd90, %r425;
	bra.uni 	$L__BB0_69;
$L__BB0_68:
	div.u64 	%rd90, %rd2, %rd3;
$L__BB0_69:
	add.s32 	%r426, %r475, 288;
	shr.u32 	%r427, %r426, 6;
	mul.lo.s32 	%r428, %r2, 6464;
	cvt.u32.u64 	%r429, %rd3;
	cvt.u32.u64 	%r430, %rd90;
	mul.lo.s32 	%r431, %r429, %r430;
	shl.b32 	%r432, %r431, 6;
	add.s32 	%r433, %r427, %r428;
	sub.s32 	%r474, %r433, %r432;
	add.s32 	%r434, %r475, 192;
	shr.u32 	%r435, %r434, 6;
	shl.b32 	%r436, %r435, 5;
	add.s32 	%r437, %r4, %r436;
	add.s32 	%r438, %r437, %r102;
	mul.wide.u32 	%rd81, %r438, 2;
	add.s64 	%rd92, %rd1, %rd81;
	add.s32 	%r439, %r435, %r428;
	sub.s32 	%r473, %r439, %r432;
	add.s32 	%r440, %r475, 96;
	shr.u32 	%r441, %r440, 6;
	shl.b32 	%r442, %r441, 5;
	add.s32 	%r443, %r103, %r442;
	mul.wide.u32 	%rd82, %r443, 2;
	add.s64 	%rd91, %rd1, %rd82;
	add.s32 	%r444, %r441, %r428;
	sub.s32 	%r472, %r444, %r432;
	shl.b32 	%r445, %r475, 2;
	add.s32 	%r447, %r445, %r129;
	add.s32 	%r471, %r447, 8320;
	shl.b32 	%r448, %r427, 5;
	add.s32 	%r449, %r103, %r448;
	mul.wide.u32 	%rd83, %r449, 2;
	add.s64 	%rd93, %rd1, %rd83;
	add.s32 	%r108, %r102, %r4;
$L__BB0_70:
	shr.s32 	%r450, %r475, 31;
	shr.u32 	%r451, %r450, 26;
	add.s32 	%r452, %r475, %r451;
	and.b32  	%r453, %r452, -64;
	sub.s32 	%r454, %r475, %r453;
	shr.s32 	%r455, %r452, 6;
	add.s32 	%r114, %r455, %r3;
	add.s32 	%r456, %r454, %r4;
	setp.gt.s32 	%p40, %r114, 63;
	setp.gt.s32 	%p41, %r456, 31;
	or.pred  	%p42, %p40, %p41;
	@%p42 bra 	$L__BB0_72;
	ld.shared.f32 	%f30, [%r471];
	// begin inline asm
	{  cvt.rn.f16.f32 %rs34, %f30;}

	// end inline asm
	mul.wide.s32 	%rd84, %r114, 32;
	cvt.s64.s32 	%rd85, %r456;
	add.s64 	%rd86, %rd84, %rd85;
	shl.b64 	%rd87, %rd86, 1;
	add.s64 	%rd88, %rd1, %rd87;
	st.global.u16 	[%rd88], %rs34;
$L__BB0_72:
	setp.gt.u32 	%p43, %r103, 31;
	setp.gt.u32 	%p44, %r472, 63;
	or.pred  	%p45, %p44, %p43;
	@%p45 bra 	$L__BB0_74;
	ld.shared.f32 	%f31, [%r471+384];
	// begin inline asm
	{  cvt.rn.f16.f32 %rs35, %f31;}

	// end inline asm
	st.global.u16 	[%rd91], %rs35;
$L__BB0_74:
	setp.gt.u32 	%p46, %r108, 31;
	setp.gt.u32 	%p47, %r473, 63;
	or.pred  	%p48, %p47, %p46;
	@%p48 bra 	$L__BB0_76;
	ld.shared.f32 	%f32, [%r471+768];
	// begin inline asm
	{  cvt.rn.f16.f32 %rs36, %f32;}

	// end inline asm
	st.global.u16 	[%rd92], %rs36;
$L__BB0_76:
	setp.gt.u32 	%p49, %r103, 31;
	setp.gt.u32 	%p50, %r474, 63;
	or.pred  	%p51, %p50, %p49;
	@%p51 bra 	$L__BB0_78;
	ld.shared.f32 	%f33, [%r471+1152];
	// begin inline asm
	{  cvt.rn.f16.f32 %rs37, %f33;}

	// end inline asm
	st.global.u16 	[%rd93], %rs37;
$L__BB0_78:
	add.s64 	%rd93, %rd93, 384;
	add.s32 	%r474, %r474, 6;
	add.s64 	%rd92, %rd92, 384;
	add.s32 	%r473, %r473, 6;
	add.s64 	%rd91, %rd91, 384;
	add.s32 	%r472, %r472, 6;
	add.s32 	%r471, %r471, 1536;
	add.s32 	%r460, %r475, 288;
	setp.lt.u32 	%p52, %r460, 4000;
	add.s32 	%r475, %r475, 384;
	@%p52 bra 	$L__BB0_70;
$L__BB0_79:
	ret;

}


// ===== COMPILED SASS (sm_100) =====

	.target	sm_100

	.elftype	@"ET_EXEC"


//--------------------- .note.nv.tkinfo           --------------------------
	.section	.note.nv.tkinfo,"",@"SHT_NOTE"
	.sectionflags	@"SHF_NOTE_NV_TKINFO"
	.tkinfo
        /*0018*/ 	.word	0x00000002
        /*0030*/ 	.string	""
        /*0030*/ 	.string	"ptxas"
        /*0030*/ 	.string	"Cuda compilation tools, release 13.0, V13.0.88"
        /*0030*/ 	.string	"Build cuda_13.0.r13.0/compiler.36424714_0"
        /*0030*/ 	.string	"-arch sm_100 -m 64 "



//--------------------- .note.nv.cuinfo           --------------------------
	.section	.note.nv.cuinfo,"",@"SHT_NOTE"
	.sectionflags	@"SHF_NOTE_NV_CUINFO"
        /*0018*/ 	.short	0x0002
        /*001a*/ 	.short	0x0064
        /*001c*/ 	.short	0x0082
	.zero		2


//--------------------- .nv.info                  --------------------------
	.section	.nv.info,"",@"SHT_CUDA_INFO"
	.align	4


	//----- nvinfo : EIATTR_REGCOUNT
	.align		4
        /*0000*/ 	.byte	0x04, 0x2f
        /*0002*/ 	.short	(.L_1 - .L_0)
	.align		4
.L_0:
        /*0004*/ 	.word	index@(conv2d_implicit_gemm)
        /*0008*/ 	.word	0x0000003e


	//----- nvinfo : EIATTR_FRAME_SIZE
	.align		4
.L_1:
        /*000c*/ 	.byte	0x04, 0x11
        /*000e*/ 	.short	(.L_3 - .L_2)
	.align		4
.L_2:
        /*0010*/ 	.word	index@($__internal_1_$__cuda_sm20_rem_u64)
        /*0014*/ 	.word	0x00000000


	//----- nvinfo : EIATTR_FRAME_SIZE
	.align		4
.L_3:
        /*0018*/ 	.byte	0x04, 0x11
        /*001a*/ 	.short	(.L_5 - .L_4)
	.align		4
.L_4:
        /*001c*/ 	.word	index@($__internal_0_$__cuda_sm20_div_u64)
        /*0020*/ 	.word	0x00000000


	//----- nvinfo : EIATTR_FRAME_SIZE
	.align		4
.L_5:
        /*0024*/ 	.byte	0x04, 0x11
        /*0026*/ 	.short	(.L_7 - .L_6)
	.align		4
.L_6:
        /*0028*/ 	.word	index@(conv2d_implicit_gemm)
        /*002c*/ 	.word	0x00000000


	//----- nvinfo : EIATTR_MIN_STACK_SIZE
	.align		4
.L_7:
        /*0030*/ 	.byte	0x04, 0x12
        /*0032*/ 	.short	(.L_9 - .L_8)
	.align		4
.L_8:
        /*0034*/ 	.word	index@(conv2d_implicit_gemm)
        /*0038*/ 	.word	0x00000000
.L_9:


//--------------------- .nv.compat                --------------------------
	.section	.nv.compat,"",@"SHT_CUDA_COMPAT_INFO"
	.align	4
        /*0000*/ 	.byte	0x02, 0x09, 0x00, 0x00, 0x02, 0x02, 0x01, 0x00, 0x02, 0x05, 0x05, 0x00, 0x03, 0x07, 0x01, 0x01
        /*0010*/ 	.byte	0x02, 0x03, 0x00, 0x00, 0x02, 0x06, 0x01, 0x00, 0x04, 0x0b, 0x08, 0x00, 0x09, 0x00, 0x00, 0x00
        /*0020*/ 	.byte	0x00, 0x00, 0x00, 0x00


//--------------------- .nv.info.conv2d_implicit_gemm --------------------------
	.section	.nv.info.conv2d_implicit_gemm,"",@"SHT_CUDA_INFO"
	.sectionflags	@""
	.align	4


	//----- nvinfo : EIATTR_CUDA_API_VERSION
	.align		4
        /*0000*/ 	.byte	0x04, 0x37
        /*0002*/ 	.short	(.L_11 - .L_10)
.L_10:
        /*0004*/ 	.word	0x00000082


	//----- nvinfo : EIATTR_KPARAM_INFO
	.align		4
.L_11:
        /*0008*/ 	.byte	0x04, 0x17
        /*000a*/ 	.short	(.L_13 - .L_12)
.L_12:
        /*000c*/ 	.word	0x00000000
        /*0010*/ 	.short	0x0002
        /*0012*/ 	.short	0x0010
        /*0014*/ 	.byte	0x00, 0xf5, 0x21, 0x00


	//----- nvinfo : EIATTR_KPARAM_INFO
	.align		4
.L_13:
        /*0018*/ 	.byte	0x04, 0x17
        /*001a*/ 	.short	(.L_15 - .L_14)
.L_14:
        /*001c*/ 	.word	0x00000000
        /*0020*/ 	.short	0x0001
        /*0022*/ 	.short	0x0008
        /*0024*/ 	.byte	0x00, 0xf5, 0x21, 0x00


	//----- nvinfo : EIATTR_KPARAM_INFO
	.align		4
.L_15:
        /*0028*/ 	.byte	0x04, 0x17
        /*002a*/ 	.short	(.L_17 - .L_16)
.L_16:
        /*002c*/ 	.word	0x00000000
        /*0030*/ 	.short	0x0000
        /*0032*/ 	.short	0x0000
        /*0034*/ 	.byte	0x00, 0xf5, 0x21, 0x00


	//----- nvinfo : EIATTR_SPARSE_MMA_MASK
	.align		4
.L_17:
        /*0038*/ 	.byte	0x03, 0x50
        /*003a*/ 	.short	0x0000


	//----- nvinfo : EIATTR_MAXREG_COUNT
	.align		4
        /*003c*/ 	.byte	0x03, 0x1b
        /*003e*/ 	.short	0x00ff


	//----- nvinfo : EIATTR_NUM_BARRIERS
	.align		4
        /*0040*/ 	.byte	0x02, 0x4c
        /*0042*/ 	.byte	0x01
	.zero		1


	//----- nvinfo : EIATTR_MERCURY_ISA_VERSION
	.align		4
        /*0044*/ 	.byte	0x03, 0x5f
        /*0046*/ 	.short	0x0101


	//----- nvinfo : EIATTR_VRC_CTA_INIT_COUNT
	.align		4
        /*0048*/ 	.byte	0x02, 0x4a
	.zero		1
	.zero		1


	//----- nvinfo : EIATTR_EXIT_INSTR_OFFSETS
	.align		4
        /*004c*/ 	.byte	0x04, 0x1c
        /*004e*/ 	.short	(.L_19 - .L_18)


	//   ....[0]....
.L_18:
        /*0050*/ 	.word	0x00002390


	//   ....[1]....
        /*0054*/ 	.word	0x00002d10


	//----- nvinfo : EIATTR_MAX_THREADS
	.align		4
.L_19:
        /*0058*/ 	.byte	0x04, 0x05
        /*005a*/ 	.short	(.L_21 - .L_20)
.L_20:
        /*005c*/ 	.word	0x00000080
        /*0060*/ 	.word	0x00000001
        /*0064*/ 	.word	0x00000001


	//----- nvinfo : EIATTR_CRS_STACK_SIZE
	.align		4
.L_21:
        /*0068*/ 	.byte	0x04, 0x1e
        /*006a*/ 	.short	(.L_23 - .L_22)
.L_22:
        /*006c*/ 	.word	0x00000000


	//----- nvinfo : EIATTR_CBANK_PARAM_SIZE
	.align		4
.L_23:
        /*0070*/ 	.byte	0x03, 0x19
        /*0072*/ 	.short	0x0018


	//----- nvinfo : EIATTR_PARAM_CBANK
	.align		4
        /*0074*/ 	.byte	0x04, 0x0a
        /*0076*/ 	.short	(.L_25 - .L_24)
	.align		4
.L_24:
        /*0078*/ 	.word	index@(.nv.constant0.conv2d_implicit_gemm)
        /*007c*/ 	.short	0x0380
        /*007e*/ 	.short	0x0018


	//----- nvinfo : EIATTR_SW_WAR
	.align		4
.L_25:
        /*0080*/ 	.byte	0x04, 0x36
        /*0082*/ 	.short	(.L_27 - .L_26)
.L_26:
        /*0084*/ 	.word	0x00000008
.L_27:


//--------------------- .nv.callgraph             --------------------------
	.section	.nv.callgraph,"",@"SHT_CUDA_CALLGRAPH"
	.align	4
	.sectionentsize	8
	.align		4
        /*0000*/ 	.word	0x00000000
	.align		4
        /*0004*/ 	.word	0xffffffff
	.align		4
        /*0008*/ 	.word	0x00000000
	.align		4
        /*000c*/ 	.word	0xfffffffe
	.align		4
        /*0010*/ 	.word	0x00000000
	.align		4
        /*0014*/ 	.word	0xfffffffd
	.align		4
        /*0018*/ 	.word	0x00000000
	.align		4
        /*001c*/ 	.word	0xfffffffc


//--------------------- .text.conv2d_implicit_gemm --------------------------
	.section	.text.conv2d_implicit_gemm,"ax",@progbits
	.align	128
        .global         conv2d_implicit_gemm
        .type           conv2d_implicit_gemm,@function
        .size           conv2d_implicit_gemm,(.L_x_51 - conv2d_implicit_gemm)
        .other          conv2d_implicit_gemm,@"STO_CUDA_ENTRY STV_DEFAULT"
conv2d_implicit_gemm:
.text.conv2d_implicit_gemm:
[----:B------:R-:W-:Y:S01]  /*0000*/  LDC R1, c[0x0][0x37c] ;  /* 0x0000df00ff017b82 */ /* 0x000fe20000000800 */
[----:B------:R-:W1:Y:S01]  /*0010*/  S2R R0, SR_CTAID.X ;  /* 0x0000000000007919 */ /* 0x000e620000002500 */
[----:B------:R-:W2:Y:S01]  /*0020*/  LDCU UR8, c[0x0][0x370] ;  /* 0x00006e00ff0877ac */ /* 0x000ea20008000800 */
[----:B------:R-:W3:Y:S01]  /*0030*/  S2R R2, SR_TID.X ;  /* 0x0000000000027919 */ /* 0x000ee20000002100 */
[----:B-1----:R-:W-:-:S05]  /*0040*/  IMAD.WIDE.U32 R28, R0, 0x65, RZ ;  /* 0x00000065001c7825 */ /* 0x002fca00078e00ff */
[----:B------:R-:W-:-:S13]  /*0050*/  LOP3.LUT P0, RZ, R29, 0x3f, RZ, 0xc0, !PT ;  /* 0x0000003f1dff7812 */ /* 0x000fda000780c0ff */
[----:B--23--:R-:W-:Y:S05]  /*0060*/  @P0 BRA `(.L_x_0) ;  /* 0x0000000000480947 */ /* 0x00cfea0003800000 */
[----:B------:R-:W1:Y:S01]  /*0070*/  I2F.U32.RP R3, UR8 ;  /* 0x0000000800037d06 */ /* 0x000e620008209000 */
[----:B------:R-:W-:-:S07]  /*0080*/  ISETP.NE.U32.AND P1, PT, RZ, UR8, PT ;  /* 0x00000008ff007c0c */ /* 0x000fce000bf25070 */
[----:B-1----:R-:W1:Y:S02]  /*0090*/  MUFU.RCP R3, R3 ;  /* 0x0000000300037308 */ /* 0x002e640000001000 */
[----:B-1----:R-:W-:-:S06]  /*00a0*/  VIADD R4, R3, 0xffffffe ;  /* 0x0ffffffe03047836 */ /* 0x002fcc0000000000 */
[----:B------:R1:W2:Y:S02]  /*00b0*/  F2I.FTZ.U32.TRUNC.NTZ R5, R4 ;  /* 0x0000000400057305 */ /* 0x0002a4000021f000 */
[----:B-1----:R-:W-:Y:S02]  /*00c0*/  IMAD.MOV.U32 R4, RZ, RZ, RZ ;  /* 0x000000ffff047224 */ /* 0x002fe400078e00ff */
[----:B--2---:R-:W-:-:S04]  /*00d0*/  IMAD.MOV R7, RZ, RZ, -R5 ;  /* 0x000000ffff077224 */ /* 0x004fc800078e0a05 */
[----:B------:R-:W-:-:S04]  /*00e0*/  IMAD R7, R7, UR8, RZ ;  /* 0x0000000807077c24 */ /* 0x000fc8000f8e02ff */
[----:B------:R-:W-:-:S06]  /*00f0*/  IMAD.HI.U32 R5, R5, R7, R4 ;  /* 0x0000000705057227 */ /* 0x000fcc00078e0004 */
[----:B------:R-:W-:-:S04]  /*0100*/  IMAD.HI.U32 R5, R5, R28, RZ ;  /* 0x0000001c05057227 */ /* 0x000fc800078e00ff */
[----:B------:R-:W-:-:S04]  /*0110*/  IMAD.MOV R5, RZ, RZ, -R5 ;  /* 0x000000ffff057224 */ /* 0x000fc800078e0a05 */
[----:B------:R-:W-:-:S05]  /*0120*/  IMAD R5, R5, UR8, R28 ;  /* 0x0000000805057c24 */ /* 0x000fca000f8e021c */
[----:B------:R-:W-:-:S13]  /*0130*/  ISETP.GE.U32.AND P0, PT, R5, UR8, PT ;  /* 0x0000000805007c0c */ /* 0x000fda000bf06070 */
[----:B------:R-:W-:-:S04]  /*0140*/  @P0 IADD3 R5, PT, PT, R5, -UR8, RZ ;  /* 0x8000000805050c10 */ /* 0x000fc8000fffe0ff */
[----:B------:R-:W-:-:S13]  /*0150*/  ISETP.GE.U32.AND P0, PT, R5, UR8, PT ;  /* 0x0000000805007c0c */ /* 0x000fda000bf06070 */
[----:B------:R-:W-:Y:S01]  /*0160*/  @P0 VIADD R5, R5, -UR8 ;  /* 0x8000000805050c36 */ /* 0x000fe20008000000 */
[----:B------:R-:W-:Y:S01]  /*0170*/  @!P1 LOP3.LUT R5, RZ, UR8, RZ, 0x33, !PT ;  /* 0x00000008ff059c12 */ /* 0x000fe2000f8e33ff */
[----:B------:R-:W-:Y:S06]  /*0180*/  BRA `(.L_x_1) ;  /* 0x00000000000c7947 */ /* 0x000fec0003800000 */
.L_x_0:
[----:B------:R-:W-:-:S07]  /*0190*/  MOV R8, 0x1b0 ;  /* 0x000001b000087802 */ /* 0x000fce0000000f00 */
[----:B------:R-:W-:Y:S05]  /*01a0*/  CALL.REL.NOINC `($__internal_1_$__cuda_sm20_rem_u64) ;  /* 0x0000002c00d07944 */ /* 0x000fea0003c00000 */
[----:B------:R-:W-:-:S07]  /*01b0*/  IMAD.MOV.U32 R5, RZ, RZ, R3 ;  /* 0x000000ffff057224 */ /* 0x000fce00078e0003 */
.L_x_1:
[----:B------:R-:W1:Y:S01]  /*01c0*/  S2UR UR7, SR_CgaCtaId ;  /* 0x00000000000779c3 */ /* 0x000e620000008800 */
[----:B------:R-:W-:Y:S01]  /*01d0*/  UMOV UR4, 0x400 ;  /* 0x0000040000047882 */ /* 0x000fe20000000000 */
[----:B------:R-:W-:Y:S02]  /*01e0*/  IMAD.SHL.U32 R3, R5, 0x40, RZ ;  /* 0x0000004005037824 */ /* 0x000fe400078e00ff */
[----:B------:R-:W-:-:S04]  /*01f0*/  IMAD.MOV.U32 R4, RZ, RZ, R2 ;  /* 0x000000ffff047224 */ /* 0x000fc800078e0002 */
[----:B------:R-:W2:Y:S01]  /*0200*/  S2UR UR6, SR_CTAID.Y ;  /* 0x00000000000679c3 */ /* 0x000ea20000002600 */
[----:B-1----:R-:W-:-:S03]  /*0210*/  ULEA UR7, UR7, UR4, 0x18 ;  /* 0x0000000407077291 */ /* 0x002fc6000f8ec0ff */
[----:B------:R-:W-:Y:S01]  /*0220*/  UMOV UR4, URZ ;  /* 0x000000ff00047c82 */ /* 0x000fe20008000000 */
[----:B--2---:R-:W-:-:S12]  /*0230*/  USHF.L.U32 UR6, UR6, 0x6, URZ ;  /* 0x0000000606067899 */ /* 0x004fd800080006ff */
.L_x_2:
[C---:B-1----:R-:W-:Y:S01]  /*0240*/  LEA R5, R4.reuse, UR7, 0x2 ;  /* 0x0000000704057c11 */ /* 0x042fe2000f8e10ff */
[----:B------:R-:W-:Y:S01]  /*0250*/  UIADD3 UR4, UPT, UPT, UR4, 0x10, URZ ;  /* 0x0000001004047890 */ /* 0x000fe2000fffe0ff */
[----:B------:R-:W-:-:S03]  /*0260*/  IADD3 R4, PT, PT, R4, 0x800, RZ ;  /* 0x0000080004047810 */ /* 0x000fc60007ffe0ff */
[----:B------:R1:W-:Y:S01]  /*0270*/  STS [R5+0x2080], RZ ;  /* 0x002080ff05007388 */ /* 0x0003e20000000800 */
[----:B------:R-:W-:-:S03]  /*0280*/  UISETP.NE.AND UP0, UPT, UR4, 0x20, UPT ;  /* 0x000000200400788c */ /* 0x000fc6000bf05270 */
[----:B------:R1:W-:Y:S04]  /*0290*/  STS [R5+0x2280], RZ ;  /* 0x002280ff05007388 */ /* 0x0003e80000000800 */
        /* <DEDUP_REMOVED lines=13> */
[----:B------:R1:W-:Y:S01]  /*0370*/  STS [R5+0x3e80], RZ ;  /* 0x003e80ff05007388 */ /* 0x0003e20000000800 */
[----:B------:R-:W-:Y:S05]  /*0380*/  BRA.U UP0, `(.L_x_2) ;  /* 0xfffffffd00ac7547 */ /* 0x000fea000b83ffff */
[----:B------:R-:W-:Y:S01]  /*0390*/  BAR.SYNC.DEFER_BLOCKING 0x0 ;  /* 0x0000000000007b1d */ /* 0x000fe20000010000 */
[----:B------:R-:W-:-:S05]  /*03a0*/  ISETP.GT.U32.AND P0, PT, R2, 0x1f, PT ;  /* 0x0000001f0200780c */ /* 0x000fca0003f04070 */
[----:B------:R-:W2:Y:S01]  /*03b0*/  LDCU.64 UR10, c[0x0][0x358] ;  /* 0x00006b00ff0a77ac */ /* 0x000ea20008000a00 */
[----:B------:R-:W-:Y:S07]  /*03c0*/  BSSY.RECONVERGENT B0, `(.L_x_3) ;  /* 0x0000088000007945 */ /* 0x000fee0003800200 */
[----:B------:R-:W-:Y:S05]  /*03d0*/  @P0 BRA `(.L_x_4) ;  /* 0x0000000800180947 */ /* 0x000fea0003800000 */
[----:B------:R-:W-:Y:S01]  /*03e0*/  SHF.R.U32.HI R12, RZ, 0x1, R2 ;  /* 0x00000001ff0c7819 */ /* 0x000fe20000011602 */
[C---:B-1----:R-:W-:Y:S01]  /*03f0*/  VIADD R5, R2.reuse, 0x60 ;  /* 0x0000006002057836 */ /* 0x042fe20000000000 */
[C---:B------:R-:W-:Y:S01]  /*0400*/  SHF.L.U32 R9, R2.reuse, 0x3, RZ ;  /* 0x0000000302097819 */ /* 0x040fe200000006ff */
[C---:B------:R-:W-:Y:S01]  /*0410*/  VIADD R7, R2.reuse, 0x20 ;  /* 0x0000002002077836 */ /* 0x040fe20000000000 */
[----:B------:R-:W-:Y:S01]  /*0420*/  BSSY.RECONVERGENT B1, `(.L_x_5) ;  /* 0x0000023000017945 */ /* 0x000fe20003800200 */
[C---:B------:R-:W-:Y:S01]  /*0430*/  IMAD.IADD R4, R3.reuse, 0x1, R12 ;  /* 0x0000000103047824 */ /* 0x040fe200078e020c */
[----:B------:R-:W-:Y:S01]  /*0440*/  SHF.R.U32.HI R18, RZ, 0x1, R5 ;  /* 0x00000001ff127819 */ /* 0x000fe20000011605 */
[----:B------:R-:W-:Y:S01]  /*0450*/  VIADD R6, R2, 0x40 ;  /* 0x0000004002067836 */ /* 0x000fe20000000000 */
[----:B------:R-:W-:Y:S02]  /*0460*/  SHF.R.U32.HI R14, RZ, 0x1, R7 ;  /* 0x00000001ff0e7819 */ /* 0x000fe40000011607 */
[----:B------:R-:W-:Y:S01]  /*0470*/  ISETP.GT.U32.AND P3, PT, R4, 0x3f, PT ;  /* 0x0000003f0400780c */ /* 0x000fe20003f64070 */
[C---:B------:R-:W-:Y:S01]  /*0480*/  IMAD.IADD R13, R3.reuse, 0x1, R18 ;  /* 0x00000001030d7824 */ /* 0x040fe200078e0212 */
[----:B------:R-:W-:Y:S01]  /*0490*/  SHF.R.U32.HI R16, RZ, 0x1, R6 ;  /* 0x00000001ff107819 */ /* 0x000fe20000011606 */
[----:B------:R-:W-:Y:S01]  /*04a0*/  IMAD.IADD R10, R3, 0x1, R14 ;  /* 0x00000001030a7824 */ /* 0x000fe200078e020e */
[----:B------:R-:W-:-:S02]  /*04b0*/  LOP3.LUT R8, R9, 0x38, RZ, 0xc0, !PT ;  /* 0x0000003809087812 */ /* 0x000fc400078ec0ff */
[----:B------:R-:W-:Y:S01]  /*04c0*/  ISETP.GT.U32.AND P0, PT, R13, 0x3f, PT ;  /* 0x0000003f0d00780c */ /* 0x000fe20003f04070 */
[----:B------:R-:W-:Y:S01]  /*04d0*/  IMAD.IADD R11, R3, 0x1, R16 ;  /* 0x00000001030b7824 */ /* 0x000fe200078e0210 */
[----:B------:R-:W-:Y:S01]  /*04e0*/  ISETP.GT.U32.AND P4, PT, R10, 0x3f, PT ;  /* 0x0000003f0a00780c */ /* 0x000fe20003f84070 */
[----:B------:R-:W-:Y:S01]  /*04f0*/  VIADD R4, R8, UR6 ;  /* 0x0000000608047c36 */ /* 0x000fe20008000000 */
[----:B------:R-:W-:Y:S02]  /*0500*/  LOP3.LUT R15, R9, 0x8, RZ, 0xc0, !PT ;  /* 0x00000008090f7812 */ /* 0x000fe400078ec0ff */
[----:B------:R-:W-:Y:S02]  /*0510*/  ISETP.GT.U32.AND P2, PT, R11, 0x3f, PT ;  /* 0x0000003f0b00780c */ /* 0x000fe40003f44070 */
[----:B------:R-:W-:Y:S02]  /*0520*/  ISETP.GT.U32.AND P1, PT, R4, 0x1f, PT ;  /* 0x0000001f0400780c */ /* 0x000fe40003f24070 */
[----:B------:R-:W-:Y:S01]  /*0530*/  LOP3.LUT R13, R12, 0x7, RZ, 0xc0, !PT ;  /* 0x000000070c0d7812 */ /* 0x000fe200078ec0ff */
[----:B------:R-:W-:Y:S10]  /*0540*/  @P3 BRA `(.L_x_6) ;  /* 0x0000000000403947 */ /* 0x000ff40003800000 */
[----:B------:R-:W-:Y:S02]  /*0550*/  LEA.HI R10, R2, 0xffffffff, RZ, 0x1c ;  /* 0xffffffff020a7811 */ /* 0x000fe400078fe0ff */
[----:B------:R-:W-:-:S04]  /*0560*/  IADD3 R9, PT, PT, R13, -0x1, RZ ;  /* 0xffffffff0d097810 */ /* 0x000fc80007ffe0ff */
[----:B------:R-:W-:-:S04]  /*0570*/  VIMNMX.U32 R11, PT, PT, R10, R9, !PT ;  /* 0x000000090a0b7248 */ /* 0x000fc80007fe0000 */
[----:B------:R-:W-:-:S13]  /*0580*/  ISETP.GT.U32.AND P3, PT, R11, 0x7, PT ;  /* 0x000000070b00780c */ /* 0x000fda0003f64070 */
[----:B------:R-:W-:Y:S05]  /*0590*/  @P3 BRA `(.L_x_6) ;  /* 0x00000000002c3947 */ /* 0x000fea0003800000 */
[----:B------:R-:W1:Y:S01]  /*05a0*/  LDCU.64 UR4, c[0x0][0x380] ;  /* 0x00007000ff0477ac */ /* 0x000e620008000a00 */
[----:B------:R-:W-:Y:S02]  /*05b0*/  IMAD R10, R10, 0x8, R9 ;  /* 0x000000080a0a7824 */ /* 0x000fe400078e0209 */
[----:B------:R-:W-:-:S05]  /*05c0*/  IMAD R9, R12, 0x10, R15 ;  /* 0x000000100c097824 */ /* 0x000fca00078e020f */
[----:B------:R-:W-:Y:S02]  /*05d0*/  LEA R9, R9, UR7, 0x1 ;  /* 0x0000000709097c11 */ /* 0x000fe4000f8e08ff */
[----:B-1----:R-:W-:-:S05]  /*05e0*/  LEA R10, P3, R10, UR4, 0x6 ;  /* 0x000000040a0a7c11 */ /* 0x002fca000f8630ff */
[----:B------:R-:W-:Y:S02]  /*05f0*/  IMAD.X R11, RZ, RZ, UR5, P3 ;  /* 0x00000005ff0b7e24 */ /* 0x000fe400098e06ff */
[----:B------:R-:W-:-:S05]  /*0600*/  IMAD.WIDE.U32 R10, R15, 0x2, R10 ;  /* 0x000000020f0a7825 */ /* 0x000fca00078e000a */
[----:B------:R-:W-:Y:S01]  /*0610*/  @!PT LDS RZ, [RZ] ;  /* 0x00000000fffff984 */ /* 0x000fe20000000800 */
[----:B------:R-:W-:Y:S01]  /*0620*/  @!PT LDS RZ, [RZ] ;  /* 0x00000000fffff984 */ /* 0x000fe20000000800 */
[----:B------:R-:W-:Y:S01]  /*0630*/  @!PT LDS RZ, [RZ] ;  /* 0x00000000fffff984 */ /* 0x000fe20000000800 */
[----:B--2---:R1:W-:Y:S02]  /*0640*/  LDGSTS.E.128 [R9+0x80], desc[UR10][R10.64] ;  /* 0x000800000a097fae */ /* 0x0043e4000b9a180a */
.L_x_6:
[----:B--2---:R-:W-:Y:S05]  /*0650*/  BSYNC.RECONVERGENT B1 ;  /* 0x0000000000017941 */ /* 0x004fea0003800200 */
.L_x_5:
[----:B------:R-:W-:Y:S04]  /*0660*/  BSSY.RECONVERGENT B1, `(.L_x_7) ;  /* 0x0000013000017945 */ /* 0x000fe80003800200 */
[----:B------:R-:W-:Y:S05]  /*0670*/  @P4 BRA `(.L_x_8) ;  /* 0x0000000000444947 */ /* 0x000fea0003800000 */
[----:B-1----:R-:W-:-:S05]  /*0680*/  VIADD R10, R13, 0xffffffff ;  /* 0xffffffff0d0a7836 */ /* 0x002fca0000000000 */
[----:B------:R-:W-:-:S13]  /*0690*/  ISETP.GT.U32.AND P3, PT, R10, 0x7, PT ;  /* 0x000000070a00780c */ /* 0x000fda0003f64070 */
[----:B------:R-:W-:Y:S05]  /*06a0*/  @P3 BRA `(.L_x_8) ;  /* 0x0000000000383947 */ /* 0x000fea0003800000 */
[----:B------:R-:W1:Y:S01]  /*06b0*/  LDCU.64 UR4, c[0x0][0x380] ;  /* 0x00007000ff0477ac */ /* 0x000e620008000a00 */
[----:B------:R-:W-:-:S04]  /*06c0*/  SHF.L.U32 R9, R7, 0x5, RZ ;  /* 0x0000000507097819 */ /* 0x000fc800000006ff */
[----:B------:R-:W-:-:S05]  /*06d0*/  LOP3.LUT R9, R9, 0x1e00, RZ, 0xc0, !PT ;  /* 0x00001e0009097812 */ /* 0x000fca00078ec0ff */
[----:B------:R-:W-:-:S04]  /*06e0*/  IMAD R9, R10, 0x40, R9 ;  /* 0x000000400a097824 */ /* 0x000fc800078e0209 */
[----:B------:R-:W-:-:S05]  /*06f0*/  VIADD R9, R9, 0xfffffe00 ;  /* 0xfffffe0009097836 */ /* 0x000fca0000000000 */
[----:B-1----:R-:W-:Y:S01]  /*0700*/  IADD3 R10, P3, PT, R9, UR4, RZ ;  /* 0x00000004090a7c10 */ /* 0x002fe2000ff7e0ff */
[----:B------:R-:W-:-:S04]  /*0710*/  IMAD R9, R14, 0x10, R15 ;  /* 0x000000100e097824 */ /* 0x000fc800078e020f */
[----:B------:R-:W-:Y:S01]  /*0720*/  IMAD.X R11, RZ, RZ, UR5, P3 ;  /* 0x00000005ff0b7e24 */ /* 0x000fe200098e06ff */
[----:B------:R-:W-:Y:S01]  /*0730*/  LEA R9, R9, UR7, 0x1 ;  /* 0x0000000709097c11 */ /* 0x000fe2000f8e08ff */
[----:B------:R-:W-:-:S05]  /*0740*/  IMAD.WIDE.U32 R10, R15, 0x2, R10 ;  /* 0x000000020f0a7825 */ /* 0x000fca00078e000a */
[----:B------:R-:W-:Y:S01]  /*0750*/  @!PT LDS RZ, [RZ] ;  /* 0x00000000fffff984 */ /* 0x000fe20000000800 */
[----:B------:R-:W-:Y:S01]  /*0760*/  @!PT LDS RZ, [RZ] ;  /* 0x00000000fffff984 */ /* 0x000fe20000000800 */
[----:B------:R-:W-:Y:S01]  /*0770*/  @!PT LDS RZ, [RZ] ;  /* 0x00000000fffff984 */ /* 0x000fe20000000800 */
[----:B------:R2:W-:Y:S02]  /*0780*/  LDGSTS.E.128 [R9+0x80], desc[UR10][R10.64] ;  /* 0x000800000a097fae */ /* 0x0005e4000b9a180a */
.L_x_8:
[----:B------:R-:W-:Y:S05]  /*0790*/  BSYNC.RECONVERGENT B1 ;  /* 0x0000000000017941 */ /* 0x000fea0003800200 */
.L_x_7:
[----:B------:R-:W-:Y:S04]  /*07a0*/  BSSY.RECONVERGENT B1, `(.L_x_9) ;  /* 0x0000013000017945 */ /* 0x000fe80003800200 */
[----:B------:R-:W-:Y:S05]  /*07b0*/  @P2 BRA `(.L_x_10) ;  /* 0x0000000000442947 */ /* 0x000fea0003800000 */
[----:B-12---:R-:W-:-:S04]  /*07c0*/  IADD3 R10, PT, PT, R13, -0x1, RZ ;  /* 0xffffffff0d0a7810 */ /* 0x006fc80007ffe0ff */
[----:B------:R-:W-:-:S13]  /*07d0*/  ISETP.GT.U32.AND P2, PT, R10, 0x7, PT ;  /* 0x000000070a00780c */ /* 0x000fda0003f44070 */
[----:B------:R-:W-:Y:S05]  /*07e0*/  @P2 BRA `(.L_x_10) ;  /* 0x0000000000382947 */ /* 0x000fea0003800000 */
[----:B------:R-:W-:Y:S01]  /*07f0*/  IMAD.SHL.U32 R9, R6, 0x20, RZ ;  /* 0x0000002006097824 */ /* 0x000fe200078e00ff */
[----:B------:R-:W1:Y:S04]  /*0800*/  LDCU.64 UR4, c[0x0][0x380] ;  /* 0x00007000ff0477ac */ /* 0x000e680008000a00 */
[----:B------:R-:W-:-:S05]  /*0810*/  LOP3.LUT R9, R9, 0x1e00, RZ, 0xc0, !PT ;  /* 0x00001e0009097812 */ /* 0x000fca00078ec0ff */
[----:B------:R-:W-:-:S04]  /*0820*/  IMAD R9, R10, 0x40, R9 ;  /* 0x000000400a097824 */ /* 0x000fc800078e0209 */
[----:B------:R-:W-:-:S05]  /*0830*/  VIADD R9, R9, 0xfffffe00 ;  /* 0xfffffe0009097836 */ /* 0x000fca0000000000 */
[----:B-1----:R-:W-:Y:S01]  /*0840*/  IADD3 R10, P2, PT, R9, UR4, RZ ;  /* 0x00000004090a7c10 */ /* 0x002fe2000ff5e0ff */
[----:B------:R-:W-:-:S03]  /*0850*/  IMAD R9, R16, 0x10, R15 ;  /* 0x0000001010097824 */ /* 0x000fc600078e020f */
[----:B------:R-:W-:Y:S02]  /*0860*/  IADD3.X R11, PT, PT, RZ, UR5, RZ, P2, !PT ;  /* 0x00000005ff0b7c10 */ /* 0x000fe400097fe4ff */
[----:B------:R-:W-:Y:S01]  /*0870*/  LEA R9, R9, UR7, 0x1 ;  /* 0x0000000709097c11 */ /* 0x000fe2000f8e08ff */
[----:B------:R-:W-:-:S05]  /*0880*/  IMAD.WIDE.U32 R10, R15, 0x2, R10 ;  /* 0x000000020f0a7825 */ /* 0x000fca00078e000a */
[----:B------:R-:W-:Y:S01]  /*0890*/  @!PT LDS RZ, [RZ] ;  /* 0x00000000fffff984 */ /* 0x000fe20000000800 */
[----:B------:R-:W-:Y:S01]  /*08a0*/  @!PT LDS RZ, [RZ] ;  /* 0x00000000fffff984 */ /* 0x000fe20000000800 */
[----:B------:R-:W-:Y:S01]  /*08b0*/  @!PT LDS RZ, [RZ] ;  /* 0x00000000fffff984 */ /* 0x000fe20000000800 */
[----:B------:R3:W-:Y:S02]  /*08c0*/  LDGSTS.E.128 [R9+0x80], desc[UR10][R10.64] ;  /* 0x000800000a097fae */ /* 0x0007e4000b9a180a */
.L_x_10:
[----:B------:R-:W-:Y:S05]  /*08d0*/  BSYNC.RECONVERGENT B1 ;  /* 0x0000000000017941 */ /* 0x000fea0003800200 */
.L_x_9:
[----:B------:R-:W-:Y:S04]  /*08e0*/  BSSY.RECONVERGENT B1, `(.L_x_11) ;  /* 0x0000013000017945 */ /* 0x000fe80003800200 */
[----:B------:R-:W-:Y:S05]  /*08f0*/  @P0 BRA `(.L_x_12) ;  /* 0x0000000000440947 */ /* 0x000fea0003800000 */
[----:B-123--:R-:W-:-:S05]  /*0900*/  VIADD R10, R13, 0xffffffff ;  /* 0xffffffff0d0a7836 */ /* 0x00efca0000000000 */
[----:B------:R-:W-:-:S13]  /*0910*/  ISETP.GT.U32.AND P0, PT, R10, 0x7, PT ;  /* 0x000000070a00780c */ /* 0x000fda0003f04070 */
[----:B------:R-:W-:Y:S05]  /*0920*/  @P0 BRA `(.L_x_12) ;  /* 0x0000000000380947 */ /* 0x000fea0003800000 */
[----:B------:R-:W-:Y:S01]  /*0930*/  IMAD.SHL.U32 R9, R5, 0x20, RZ ;  /* 0x0000002005097824 */ /* 0x000fe200078e00ff */
[----:B------:R-:W1:Y:S04]  /*0940*/  LDCU.64 UR4, c[0x0][0x380] ;  /* 0x00007000ff0477ac */ /* 0x000e680008000a00 */
[----:B------:R-:W-:-:S05]  /*0950*/  LOP3.LUT R9, R9, 0x1e00, RZ, 0xc0, !PT ;  /* 0x00001e0009097812 */ /* 0x000fca00078ec0ff */
[----:B------:R-:W-:-:S04]  /*0960*/  IMAD R9, R10, 0x40, R9 ;  /* 0x000000400a097824 */ /* 0x000fc800078e0209 */
[----:B------:R-:W-:-:S05]  /*0970*/  VIADD R9, R9, 0xfffffe00 ;  /* 0xfffffe0009097836 */ /* 0x000fca0000000000 */
[----:B-1----:R-:W-:Y:S02]  /*0980*/  IADD3 R10, P0, PT, R9, UR4, RZ ;  /* 0x00000004090a7c10 */ /* 0x002fe4000ff1e0ff */
[----:B------:R-:W-:-:S03]  /*0990*/  LEA R9, R18, R15, 0x4 ;  /* 0x0000000f12097211 */ /* 0x000fc600078e20ff */
[----:B------:R-:W-:Y:S01]  /*09a0*/  IMAD.X R11, RZ, RZ, UR5, P0 ;  /* 0x00000005ff0b7e24 */ /* 0x000fe200080e06ff */
[----:B------:R-:W-:Y:S01]  /*09b0*/  LEA R9, R9, UR7, 0x1 ;  /* 0x0000000709097c11 */ /* 0x000fe2000f8e08ff */
[----:B------:R-:W-:-:S05]  /*09c0*/  IMAD.WIDE.U32 R10, R15, 0x2, R10 ;  /* 0x000000020f0a7825 */ /* 0x000fca00078e000a */
[----:B------:R-:W-:Y:S01]  /*09d0*/  @!PT LDS RZ, [RZ] ;  /* 0x00000000fffff984 */ /* 0x000fe20000000800 */
[----:B------:R-:W-:Y:S01]  /*09e0*/  @!PT LDS RZ, [RZ] ;  /* 0x00000000fffff984 */ /* 0x000fe20000000800 */
[----:B------:R-:W-:Y:S01]  /*09f0*/  @!PT LDS RZ, [RZ] ;  /* 0x00000000fffff984 */ /* 0x000fe20000000800 */
[----:B------:R4:W-:Y:S02]  /*0a00*/  LDGSTS.E.128 [R9+0x80], desc[UR10][R10.64] ;  /* 0x000800000a097fae */ /* 0x0009e4000b9a180a */
.L_x_12:
[----:B------:R-:W-:Y:S05]  /*0a10*/  BSYNC.RECONVERGENT B1 ;  /* 0x0000000000017941 */ /* 0x000fea0003800200 */
.L_x_11:
[----:B------:R-:W-:Y:S04]  /*0a20*/  BSSY.RECONVERGENT B1, `(.L_x_13) ;  /* 0x000001f000017945 */ /* 0x000fe80003800200 */
[----:B------:R-:W-:Y:S05]  /*0a30*/  @P1 BRA `(.L_x_14) ;  /* 0x0000000000741947 */ /* 0x000fea0003800000 */
[----:B-1234-:R-:W1:Y:S01]  /*0a40*/  LDC.64 R10, c[0x0][0x388] ;  /* 0x0000e200ff0a7b82 */ /* 0x01ee620000000a00 */
[----:B------:R-:W-:Y:S01]  /*0a50*/  SHF.R.U32.HI R9, RZ, 0x3, R2 ;  /* 0x00000003ff097819 */ /* 0x000fe20000011602 */
[----:B------:R-:W-:Y:S01]  /*0a60*/  IMAD.SHL.U32 R8, R8, 0x2, RZ ;  /* 0x0000000208087824 */ /* 0x000fe200078e00ff */
[----:B------:R-:W-:Y:S02]  /*0a70*/  SHF.R.U32.HI R7, RZ, 0x3, R7 ;  /* 0x00000003ff077819 */ /* 0x000fe40000011607 */
[----:B------:R-:W-:Y:S01]  /*0a80*/  SHF.R.U32.HI R15, RZ, 0x3, R6 ;  /* 0x00000003ff0f7819 */ /* 0x000fe20000011606 */
[C---:B------:R-:W-:Y:S01]  /*0a90*/  IMAD R12, R9.reuse, 0x80, R8 ;  /* 0x00000080090c7824 */ /* 0x040fe200078e0208 */
[----:B------:R-:W-:Y:S01]  /*0aa0*/  SHF.R.U32.HI R19, RZ, 0x3, R5 ;  /* 0x00000003ff137819 */ /* 0x000fe20000011605 */
[--C-:B------:R-:W-:Y:S01]  /*0ab0*/  IMAD R5, R9, 0x20, R4.reuse ;  /* 0x0000002009057824 */ /* 0x100fe200078e0204 */
[----:B------:R-:W-:Y:S01]  /*0ac0*/  LEA R9, R7, R4, 0x5 ;  /* 0x0000000407097211 */ /* 0x000fe200078e28ff */
[----:B------:R-:W-:-:S02]  /*0ad0*/  IMAD R17, R15, 0x20, R4 ;  /* 0x000000200f117824 */ /* 0x000fc400078e0204 */
[----:B------:R-:W-:Y:S02]  /*0ae0*/  IMAD R13, R7, 0x80, R8 ;  /* 0x00000080070d7824 */ /* 0x000fe400078e0208 */
[C---:B------:R-:W-:Y:S01]  /*0af0*/  IMAD R21, R19.reuse, 0x20, R4 ;  /* 0x0000002013157824 */ /* 0x040fe200078e0204 */
[----:B------:R-:W-:Y:S01]  /*0b00*/  LEA R19, R19, R8, 0x7 ;  /* 0x0000000813137211 */ /* 0x000fe200078e38ff */
[----:B------:R-:W-:Y:S02]  /*0b10*/  IMAD R15, R15, 0x80, R8 ;  /* 0x000000800f0f7824 */ /* 0x000fe400078e0208 */
[----:B------:R-:W-:Y:S02]  /*0b20*/  VIADD R13, R13, UR7 ;  /* 0x000000070d0d7c36 */ /* 0x000fe40008000000 */
[----:B------:R-:W-:Y:S02]  /*0b30*/  VIADD R15, R15, UR7 ;  /* 0x000000070f0f7c36 */ /* 0x000fe40008000000 */
[----:B------:R-:W-:-:S02]  /*0b40*/  VIADD R19, R19, UR7 ;  /* 0x0000000713137c36 */ /* 0x000fc40008000000 */
[----:B-1----:R-:W-:-:S04]  /*0b50*/  IMAD.WIDE.U32 R6, R9, 0x2, R10 ;  /* 0x0000000209067825 */ /* 0x002fc800078e000a */
[----:B------:R-:W-:-:S04]  /*0b60*/  IMAD.WIDE.U32 R8, R17, 0x2, R10 ;  /* 0x0000000211087825 */ /* 0x000fc800078e000a */
[----:B------:R-:W-:-:S04]  /*0b70*/  IMAD.WIDE.U32 R4, R5, 0x2, R10 ;  /* 0x0000000205047825 */ /* 0x000fc800078e000a */
[----:B------:R-:W-:Y:S02]  /*0b80*/  VIADD R17, R12, UR7 ;  /* 0x000000070c117c36 */ /* 0x000fe40008000000 */
[----:B------:R-:W-:-:S03]  /*0b90*/  IMAD.WIDE.U32 R10, R21, 0x2, R10 ;  /* 0x00000002150a7825 */ /* 0x000fc600078e000a */
[----:B------:R-:W-:Y:S01]  /*0ba0*/  @!PT LDS RZ, [RZ] ;  /* 0x00000000fffff984 */ /* 0x000fe20000000800 */
[----:B------:R-:W-:Y:S01]  /*0bb0*/  @!PT LDS RZ, [RZ] ;  /* 0x00000000fffff984 */ /* 0x000fe20000000800 */
[----:B------:R-:W-:Y:S01]  /*0bc0*/  @!PT LDS RZ, [RZ] ;  /* 0x00000000fffff984 */ /* 0x000fe20000000800 */
[----:B------:R5:W-:Y:S04]  /*0bd0*/  LDGSTS.E.128 [R17+0x1080], desc[UR10][R4.64] ;  /* 0x0108000004117fae */ /* 0x000be8000b9a180a */
[----:B------:R5:W-:Y:S04]  /*0be0*/  LDGSTS.E.128 [R13+0x1080], desc[UR10][R6.64] ;  /* 0x01080000060d7fae */ /* 0x000be8000b9a180a */
[----:B------:R5:W-:Y:S04]  /*0bf0*/  LDGSTS.E.128 [R15+0x1080], desc[UR10][R8.64] ;  /* 0x01080000080f7fae */ /* 0x000be8000b9a180a */
[----:B------:R5:W-:Y:S02]  /*0c00*/  LDGSTS.E.128 [R19+0x1080], desc[UR10][R10.64] ;  /* 0x010800000a137fae */ /* 0x000be4000b9a180a */
.L_x_14:
[----:B------:R-:W-:Y:S05]  /*0c10*/  BSYNC.RECONVERGENT B1 ;  /* 0x0000000000017941 */ /* 0x000fea0003800200 */
.L_x_13:
[----:B------:R-:W0:Y:S01]  /*0c20*/  LDGDEPBAR ;  /* 0x00000000000079af */ /* 0x000e220000000000 */
[----:B------:R-:W-:-:S04]  /*0c30*/  DEPBAR.LE SB0, 0x0 ;  /* 0x000080000000791a */ /* 0x000fc80000000000 */
.L_x_4:
[----:B--2---:R-:W-:Y:S05]  /*0c40*/  BSYNC.RECONVERGENT B0 ;  /* 0x0000000000007941 */ /* 0x004fea0003800200 */
.L_x_3:
[--C-:B------:R-:W-:Y:S01]  /*0c50*/  SHF.R.U32.HI R26, RZ, 0x1, R2.reuse ;  /* 0x00000001ff1a7819 */ /* 0x100fe20000011602 */
[----:B------:R-:W-:Y:S01]  /*0c60*/  BAR.SYNC.DEFER_BLOCKING 0x0 ;  /* 0x0000000000007b1d */ /* 0x000fe20000010000 */
[----:B------:R-:W-:Y:S01]  /*0c70*/  SHF.R.U32.HI R12, RZ, 0x5, R2 ;  /* 0x00000005ff0c7819 */ /* 0x000fe20000011602 */
[C---:B------:R-:W-:Y:S01]  /*0c80*/  VIADD R18, R2.reuse, 0x60 ;  /* 0x0000006002127836 */ /* 0x040fe20000000000 */
[----:B------:R-:W-:Y:S01]  /*0c90*/  IADD3 R14, PT, PT, R2, 0x20, RZ ;  /* 0x00000020020e7810 */ /* 0x000fe20007ffe0ff */
[C---:B-----5:R-:W-:Y:S01]  /*0ca0*/  IMAD.IADD R4, R3.reuse, 0x1, R26 ;  /* 0x0000000103047824 */ /* 0x060fe200078e021a */
[----:B-1-34-:R-:W-:Y:S01]  /*0cb0*/  IADD3 R9, PT, PT, R12, -0x1, RZ ;  /* 0xffffffff0c097810 */ /* 0x01afe20007ffe0ff */
[----:B------:R-:W-:Y:S01]  /*0cc0*/  IMAD.MOV R32, RZ, RZ, -R12 ;  /* 0x000000ffff207224 */ /* 0x000fe200078e0a0c */
[----:B------:R-:W-:Y:S01]  /*0cd0*/  SHF.R.U32.HI R21, RZ, 0x1, R14 ;  /* 0x00000001ff157819 */ /* 0x000fe2000001160e */
[----:B------:R-:W-:Y:S01]  /*0ce0*/  UIADD3 UR4, UPT, UPT, UR7, 0x2080, URZ ;  /* 0x0000208007047890 */ /* 0x000fe2000fffe0ff */
[----:B------:R-:W-:Y:S01]  /*0cf0*/  ISETP.GT.U32.AND P0, PT, R4, 0x3f, PT ;  /* 0x0000003f0400780c */ /* 0x000fe20003f04070 */
[C---:B------:R-:W-:Y:S01]  /*0d00*/  VIADD R16, R2.reuse, 0x40 ;  /* 0x0000004002107836 */ /* 0x040fe20000000000 */
[C---:B------:R-:W-:Y:S01]  /*0d10*/  LOP3.LUT R4, R2.reuse, 0x1f, RZ, 0xc0, !PT ;  /* 0x0000001f02047812 */ /* 0x040fe200078ec0ff */
[----:B------:R-:W-:Y:S01]  /*0d20*/  IMAD.SHL.U32 R35, R2, 0x8, RZ ;  /* 0x0000000802237824 */ /* 0x000fe200078e00ff */
[----:B------:R-:W-:Y:S01]  /*0d30*/  PRMT R32, R32, 0x7710, RZ ;  /* 0x0000771020207816 */ /* 0x000fe200000000ff */
[----:B------:R-:W-:Y:S01]  /*0d40*/  IMAD.IADD R5, R3, 0x1, R21 ;  /* 0x0000000103057824 */ /* 0x000fe200078e0215 */
[----:B------:R-:W-:Y:S01]  /*0d50*/  LEA R37, R9, R4, 0x5 ;  /* 0x0000000409257211 */ /* 0x000fe200078e28ff */
[C---:B------:R-:W-:Y:S01]  /*0d60*/  VIADD R10, R12.reuse, 0x2 ;  /* 0x000000020c0a7836 */ /* 0x040fe20000000000 */
[----:B------:R-:W-:Y:S01]  /*0d70*/  SHF.R.U32.HI R25, RZ, 0x1, R18 ;  /* 0x00000001ff197819 */ /* 0x000fe20000011612 */
[----:B------:R-:W-:Y:S01]  /*0d80*/  VIADD R11, R12, 0x5 ;  /* 0x000000050c0b7836 */ /* 0x000fe20000000000 */
[C---:B------:R-:W-:Y:S01]  /*0d90*/  LOP3.LUT R20, R37.reuse, 0xffff, RZ, 0xc0, !PT ;  /* 0x0000ffff25147812 */ /* 0x040fe200078ec0ff */
[----:B------:R-:W-:Y:S01]  /*0da0*/  VIADD R42, R37, 0xc0 ;  /* 0x000000c0252a7836 */ /* 0x000fe20000000000 */
[----:B------:R-:W-:Y:S01]  /*0db0*/  SHF.R.U32.HI R22, RZ, 0x1, R16 ;  /* 0x00000001ff167819 */ /* 0x000fe20000011610 */
[----:B------:R-:W-:Y:S01]  /*0dc0*/  IMAD.IADD R7, R3, 0x1, R25 ;  /* 0x0000000103077824 */ /* 0x000fe200078e0219 */
[----:B------:R-:W-:-:S02]  /*0dd0*/  SHF.R.U32.HI R20, RZ, 0x9, R20 ;  /* 0x00000009ff147819 */ /* 0x000fc40000011614 */
[----:B------:R-:W-:Y:S02]  /*0de0*/  LOP3.LUT R8, R35, 0x8, RZ, 0xc0, !PT ;  /* 0x0000000823087812 */ /* 0x000fe400078ec0ff */
[----:B------:R-:W-:Y:S02]  /*0df0*/  LOP3.LUT R24, R20, 0x3f, RZ, 0xc0, !PT ;  /* 0x0000003f14187812 */ /* 0x000fe400078ec0ff */
[----:B------:R-:W-:Y:S01]  /*0e00*/  LEA R36, R37, UR4, 0x2 ;  /* 0x0000000425247c11 */ /* 0x000fe2000f8e10ff */
[--C-:B------:R-:W-:Y:S01]  /*0e10*/  IMAD R20, R21, 0x10, R8.reuse ;  /* 0x0000001015147824 */ /* 0x100fe200078e0208 */
[----:B------:R-:W-:Y:S01]  /*0e20*/  IADD3 R31, PT, PT, R37, R24, RZ ;  /* 0x00000018251f7210 */ /* 0x000fe20007ffe0ff */
[--C-:B------:R-:W-:Y:S01]  /*0e30*/  IMAD R21, R22, 0x10, R8.reuse ;  /* 0x0000001016157824 */ /* 0x100fe200078e0208 */
[----:B------:R-:W-:Y:S01]  /*0e40*/  LEA.HI R15, R16, 0xffffffff, RZ, 0x1c ;  /* 0xffffffff100f7811 */ /* 0x000fe200078fe0ff */
[----:B------:R-:W-:Y:S01]  /*0e50*/  IMAD R24, R26, 0x10, R8 ;  /* 0x000000101a187824 */ /* 0x000fe200078e0208 */
[----:B------:R-:W-:-:S02]  /*0e60*/  LOP3.LUT R30, R31, 0xc0, RZ, 0xc0, !PT ;  /* 0x000000c01f1e7812 */ /* 0x000fc400078ec0ff */
[----:B------:R-:W-:Y:S02]  /*0e70*/  PRMT R31, R31, 0x8880, RZ ;  /* 0x000088801f1f7816 */ /* 0x000fe400000000ff */
[----:B------:R-:W-:Y:S01]  /*0e80*/  LEA.HI R17, R18, 0xffffffff, RZ, 0x1c ;  /* 0xffffffff12117811 */ /* 0x000fe200078fe0ff */
[----:B------:R-:W-:Y:S01]  /*0e90*/  IMAD.MOV R33, RZ, RZ, -R30 ;  /* 0x000000ffff217224 */ /* 0x000fe200078e0a1e */
[----:B------:R-:W-:Y:S01]  /*0ea0*/  LOP3.LUT R35, R35, 0x38, RZ, 0xc0, !PT ;  /* 0x0000003823237812 */ /* 0x000fe200078ec0ff */
[----:B------:R-:W-:Y:S01]  /*0eb0*/  VIADD R30, R32, 0xffffff80 ;  /* 0xffffff80201e7836 */ /* 0x000fe20000000000 */
[----:B------:R-:W-:Y:S02]  /*0ec0*/  LEA.HI R13, R14, 0xffffffff, RZ, 0x1c ;  /* 0xffffffff0e0d7811 */ /* 0x000fe400078fe0ff */
[----:B------:R-:W-:Y:S01]  /*0ed0*/  PRMT R32, R33, 0x7710, RZ ;  /* 0x0000771021207816 */ /* 0x000fe200000000ff */
[----:B------:R-:W-:Y:S01]  /*0ee0*/  VIADD R33, R37, 0x60 ;  /* 0x0000006025217836 */ /* 0x000fe20000000000 */
[----:B------:R-:W-:-:S02]  /*0ef0*/  LOP3.LUT R30, R30, 0xff, RZ, 0xc0, !PT ;  /* 0x000000ff1e1e7812 */ /* 0x000fc400078ec0ff */
[----:B------:R-:W-:Y:S01]  /*0f00*/  IADD3 R32, PT, PT, R37, R32, RZ ;  /* 0x0000002025207210 */ /* 0x000fe20007ffe0ff */
[----:B------:R-:W-:Y:S01]  /*0f10*/  IMAD.SHL.U32 R40, R33, 0x4, RZ ;  /* 0x0000000421287824 */ /* 0x000fe200078e00ff */
[----:B------:R-:W-:Y:S01]  /*0f20*/  LOP3.LUT R37, R37, 0x3f, RZ, 0xc0, !PT ;  /* 0x0000003f25257812 */ /* 0x000fe200078ec0ff */
[----:B------:R-:W-:Y:S01]  /*0f30*/  IMAD R30, R30, 0xab, RZ ;  /* 0x000000ab1e1e7824 */ /* 0x000fe200078e02ff */
[----:B------:R-:W-:Y:S02]  /*0f40*/  SHF.R.U32.HI R16, RZ, 0x3, R16 ;  /* 0x00000003ff107819 */ /* 0x000fe40000011610 */
[----:B------:R-:W-:Y:S02]  /*0f50*/  SHF.R.U32.HI R18, RZ, 0x3, R18 ;  /* 0x00000003ff127819 */ /* 0x000fe40000011612 */
[----:B------:R-:W-:Y:S01]  /*0f60*/  IADD3 R6, PT, PT, R3, R22, RZ ;  /* 0x0000001603067210 */ /* 0x000fe20007ffe0ff */
[----:B------:R-:W-:Y:S01]  /*0f70*/  IMAD R22, R25, 0x10, R8 ;  /* 0x0000001019167824 */ /* 0x000fe200078e0208 */
[----:B------:R-:W-:Y:S01]  /*0f80*/  ISETP.GT.U32.AND P1, PT, R5, 0x3f, PT ;  /* 0x0000003f0500780c */ /* 0x000fe20003f24070 */
[----:B------:R-:W-:Y:S01]  /*0f90*/  VIADD R25, R35, UR6 ;  /* 0x0000000623197c36 */ /* 0x000fe20008000000 */
[----:B------:R-:W-:Y:S01]  /*0fa0*/  SHF.R.U32.HI R14, RZ, 0x3, R14 ;  /* 0x00000003ff0e7819 */ /* 0x000fe2000001160e */
[--C-:B------:R-:W-:Y:S01]  /*0fb0*/  IMAD R27, R16, 0x40, R35.reuse ;  /* 0x00000040101b7824 */ /* 0x100fe200078e0223 */
[----:B------:R-:W-:Y:S01]  /*0fc0*/  LOP3.LUT R23, R26, 0x7, RZ, 0xc0, !PT ;  /* 0x000000071a177812 */ /* 0x000fe200078ec0ff */
[----:B------:R-:W-:Y:S01]  /*0fd0*/  IMAD R34, R18, 0x40, R35 ;  /* 0x0000004012227824 */ /* 0x000fe200078e0223 */
[----:B------:R-:W-:-:S02]  /*0fe0*/  SHF.R.U32.HI R41, RZ, 0x2, R42 ;  /* 0x00000002ff297819 */ /* 0x000fc4000001162a */
[----:B------:R-:W-:Y:S01]  /*0ff0*/  SHF.R.U32.HI R5, RZ, 0x3, R2 ;  /* 0x00000003ff057819 */ /* 0x000fe20000011602 */
[----:B------:R-:W-:Y:S01]  /*1000*/  VIADD R23, R23, 0xffffffff ;  /* 0xffffffff17177836 */ /* 0x000fe20000000000 */
[----:B------:R-:W-:Y:S02]  /*1010*/  SHF.R.U32.HI R39, RZ, 0x2, R33 ;  /* 0x00000002ff277819 */ /* 0x000fe40000011621 */
[----:B------:R-:W-:Y:S02]  /*1020*/  LOP3.LUT R42, R37, 0x1c0, R42, 0xf8, !PT ;  /* 0x000001c0252a7812 */ /* 0x000fe400078ef82a */
[----:B------:R-:W-:Y:S02]  /*1030*/  SHF.R.S32.HI R31, RZ, 0x6, R31 ;  /* 0x00000006ff1f7819 */ /* 0x000fe4000001141f */
[----:B------:R-:W-:Y:S02]  /*1040*/  LOP3.LUT R32, R32, 0xffff, RZ, 0xc0, !PT ;  /* 0x0000ffff20207812 */ /* 0x000fe400078ec0ff */
[----:B------:R-:W-:-:S02]  /*1050*/  SHF.R.U32.HI R30, RZ, 0x9, R30 ;  /* 0x00000009ff1e7819 */ /* 0x000fc4000001161e */
[----:B------:R-:W-:Y:S02]  /*1060*/  ISETP.GT.U32.AND P2, PT, R6, 0x3f, PT ;  /* 0x0000003f0600780c */ /* 0x000fe40003f44070 */
[----:B------:R-:W-:Y:S01]  /*1070*/  ISETP.GT.U32.AND P3, PT, R7, 0x3f, PT ;  /* 0x0000003f0700780c */ /* 0x000fe20003f64070 */
[----:B------:R-:W-:Y:S01]  /*1080*/  IMAD.MOV.U32 R7, RZ, RZ, RZ ;  /* 0x000000ffff077224 */ /* 0x000fe200078e00ff */
[----:B------:R-:W-:Y:S02]  /*1090*/  LEA R26, R14, R35, 0x6 ;  /* 0x000000230e1a7211 */ /* 0x000fe400078e30ff */
[----:B------:R-:W-:Y:S02]  /*10a0*/  LEA.HI R6, R2, 0xffffffff, RZ, 0x1c ;  /* 0xffffffff02067811 */ /* 0x000fe400078fe0ff */
[----:B------:R-:W-:Y:S02]  /*10b0*/  LOP3.LUT R12, R12, 0x8, RZ, 0xfc, !PT ;  /* 0x000000080c0c7812 */ /* 0x000fe400078efcff */
[----:B------:R-:W-:-:S02]  /*10c0*/  LOP3.LUT R19, R4, 0x20, RZ, 0xfc, !PT ;  /* 0x0000002004137812 */ /* 0x000fc400078efcff */
[----:B------:R-:W-:Y:S02]  /*10d0*/  LEA R35, R5, R35, 0x6 ;  /* 0x0000002305237211 */ /* 0x000fe400078e30ff */
[----:B------:R-:W-:Y:S02]  /*10e0*/  LOP3.LUT R38, R33, 0x3f, RZ, 0xc0, !PT ;  /* 0x0000003f21267812 */ /* 0x000fe400078ec0ff */
[----:B------:R-:W-:Y:S02]  /*10f0*/  LOP3.LUT R39, R39, 0x1ffffff0, RZ, 0xc0, !PT ;  /* 0x1ffffff027277812 */ /* 0x000fe400078ec0ff */
[----:B------:R-:W-:Y:S02]  /*1100*/  LOP3.LUT R40, R40, 0x3fc, RZ, 0xc0, !PT ;  /* 0x000003fc28287812 */ /* 0x000fe400078ec0ff */
[----:B------:R-:W-:Y:S02]  /*1110*/  LOP3.LUT R41, R41, 0x1ffffff0, RZ, 0xc0, !PT ;  /* 0x1ffffff029297812 */ /* 0x000fe400078ec0ff */
[----:B------:R-:W-:-:S02]  /*1120*/  PRMT R44, R31, 0x9910, RZ ;  /* 0x000099101f2c7816 */ /* 0x000fc400000000ff */
[----:B------:R-:W-:Y:S02]  /*1130*/  PRMT R45, R32, 0x8880, RZ ;  /* 0x00008880202d7816 */ /* 0x000fe400000000ff */
[----:B------:R-:W-:Y:S02]  /*1140*/  LEA R42, R42, UR4, 0x2 ;  /* 0x000000042a2a7c11 */ /* 0x000fe4000f8e10ff */
[----:B------:R-:W-:-:S07]  /*1150*/  LOP3.LUT R43, R30, 0x3, RZ, 0xc0, !PT ;  /* 0x000000031e2b7812 */ /* 0x000fce00078ec0ff */
.L_x_37:
[----:B------:R-:W-:Y:S01]  /*1160*/  ISETP.GE.U32.AND P4, PT, R2, 0x20, PT ;  /* 0x000000200200780c */ /* 0x000fe20003f86070 */
[----:B------:R-:W-:-:S12]  /*1170*/  BSSY.RECONVERGENT B0, `(.L_x_15) ;  /* 0x000011c000007945 */ /* 0x000fd80003800200 */
[----:B-12345:R-:W-:Y:S05]  /*1180*/  @!P4 BRA `(.L_x_16) ;  /* 0x000000080000c947 */ /* 0x03efea0003800000 */
[----:B------:R-:W-:-:S05]  /*1190*/  IMAD.SHL.U32 R30, R7, 0x800, RZ ;  /* 0x00000800071e7824 */ /* 0x000fca00078e00ff */
[----:B------:R-:W-:Y:S01]  /*11a0*/  LOP3.LUT R31, R30, 0x800, RZ, 0xc0, !PT ;  /* 0x000008001e1f7812 */ /* 0x000fe200078ec0ff */
[----:B------:R-:W-:-:S03]  /*11b0*/  IMAD.MOV.U32 R30, RZ, RZ, RZ ;  /* 0x000000ffff1e7224 */ /* 0x000fc600078e00ff */
[----:B------:R-:W-:-:S07]  /*11c0*/  IADD3 R31, PT, PT, R31, UR7, RZ ;  /* 0x000000071f1f7c10 */ /* 0x000fce000fffe0ff */
.L_x_22:
[----:B------:R-:W-:Y:S01]  /*11d0*/  ISETP.NE.AND P4, PT, R43, 0x3, PT ;  /* 0x000000032b00780c */ /* 0x000fe20003f85270 */
[----:B------:R-:W-:Y:S01]  /*11e0*/  BSSY.RECONVERGENT B1, `(.L_x_17) ;  /* 0x000002b000017945 */ /* 0x000fe20003800200 */
[----:B------:R-:W-:-:S11]  /*11f0*/  IMAD.MOV.U32 R32, RZ, RZ, R9 ;  /* 0x000000ffff207224 */ /* 0x000fd600078e0009 */
[----:B------:R-:W-:Y:S05]  /*1200*/  @!P4 BRA `(.L_x_18) ;  /* 0x0000000000a0c947 */ /* 0x000fea0003800000 */
[----:B------:R-:W-:Y:S01]  /*1210*/  IMAD R32, R44, 0x10, R30 ;  /* 0x000000102c207824 */ /* 0x000fe200078e021e */
[----:B------:R-:W-:Y:S01]  /*1220*/  LDS R47, [R36] ;  /* 0x00000000242f7984 */ /* 0x000fe20000000800 */
[----:B------:R-:W-:Y:S01]  /*1230*/  IMAD R46, R30, 0x40, R45 ;  /* 0x000000401e2e7824 */ /* 0x000fe200078e022d */
[----:B------:R-:W-:Y:S02]  /*1240*/  ISETP.NE.AND P4, PT, R43, RZ, PT ;  /* 0x000000ff2b00720c */ /* 0x000fe40003f85270 */
[----:B------:R-:W-:Y:S01]  /*1250*/  LEA R48, R32, R31, 0x1 ;  /* 0x0000001f20307211 */ /* 0x000fe200078e08ff */
[----:B------:R-:W-:-:S04]  /*1260*/  IMAD R46, R46, 0x2, R31 ;  /* 0x000000022e2e7824 */ /* 0x000fc800078e021f */
[----:B------:R-:W1:Y:S04]  /*1270*/  LDS.U16 R32, [R48+0x80] ;  /* 0x0000800030207984 */ /* 0x000e680000000400 */
[----:B------:R-:W2:Y:S01]  /*1280*/  LDS.U16 R46, [R46+0x1080] ;  /* 0x001080002e2e7984 */ /* 0x000ea20000000400 */
[----:B-1----:R-:W-:Y:S02]  /*1290*/  HADD2.F32 R32, -RZ, R32.H0_H0 ;  /* 0x20000020ff207230 */ /* 0x002fe40000004100 */
[----:B--2---:R-:W-:-:S05]  /*12a0*/  HADD2.F32 R33, -RZ, R46.H0_H0 ;  /* 0x2000002eff217230 */ /* 0x004fca0000004100 */
[----:B------:R-:W-:Y:S01]  /*12b0*/  FFMA R33, R32, R33, R47 ;  /* 0x0000002120217223 */ /* 0x000fe2000000002f */
[----:B------:R-:W-:-:S04]  /*12c0*/  IMAD.MOV.U32 R32, RZ, RZ, R10 ;  /* 0x000000ffff207224 */ /* 0x000fc800078e000a */
[----:B------:R1:W-:Y:S01]  /*12d0*/  STS [R36], R33 ;  /* 0x0000002124007388 */ /* 0x0003e20000000800 */
[----:B------:R-:W-:Y:S05]  /*12e0*/  @!P4 BRA `(.L_x_18) ;  /* 0x000000000068c947 */ /* 0x000fea0003800000 */
[----:B------:R-:W-:Y:S01]  /*12f0*/  LEA R46, R30, R38, 0x6 ;  /* 0x000000261e2e7211 */ /* 0x000fe200078e30ff */
[----:B------:R-:W-:Y:S01]  /*1300*/  IMAD.IADD R32, R39, 0x1, R30 ;  /* 0x0000000127207824 */ /* 0x000fe200078e021e */
[----:B------:R-:W-:Y:S01]  /*1310*/  LDS R47, [R40+UR7+0x2080] ;  /* 0x00208007282f7984 */ /* 0x000fe20008000800 */
[----:B------:R-:W-:Y:S02]  /*1320*/  ISETP.NE.AND P4, PT, R43, 0x1, PT ;  /* 0x000000012b00780c */ /* 0x000fe40003f85270 */
[--C-:B------:R-:W-:Y:S02]  /*1330*/  IMAD R46, R46, 0x2, R31.reuse ;  /* 0x000000022e2e7824 */ /* 0x100fe400078e021f */
[----:B------:R-:W-:-:S04]  /*1340*/  IMAD R48, R32, 0x2, R31 ;  /* 0x0000000220307824 */ /* 0x000fc800078e021f */
[----:B------:R-:W1:Y:S04]  /*1350*/  LDS.U16 R46, [R46+0x1080] ;  /* 0x001080002e2e7984 */ /* 0x000e680000000400 */
[----:B------:R-:W2:Y:S01]  /*1360*/  LDS.U16 R32, [R48+0x80] ;  /* 0x0000800030207984 */ /* 0x000ea20000000400 */
[----:B-1----:R-:W-:Y:S02]  /*1370*/  HADD2.F32 R33, -RZ, R46.H0_H0 ;  /* 0x2000002eff217230 */ /* 0x002fe40000004100 */
[----:B--2---:R-:W-:-:S05]  /*1380*/  HADD2.F32 R32, -RZ, R32.H0_H0 ;  /* 0x20000020ff207230 */ /* 0x004fca0000004100 */
[----:B------:R-:W-:Y:S01]  /*1390*/  FFMA R33, R32, R33, R47 ;  /* 0x0000002120217223 */ /* 0x000fe2000000002f */
[----:B------:R-:W-:-:S04]  /*13a0*/  IMAD.MOV.U32 R32, RZ, RZ, R11 ;  /* 0x000000ffff207224 */ /* 0x000fc800078e000b */
[----:B------:R2:W-:Y:S01]  /*13b0*/  STS [R40+UR7+0x2080], R33 ;  /* 0x0020802128007988 */ /* 0x0005e20008000807 */
[----:B------:R-:W-:Y:S05]  /*13c0*/  @!P4 BRA `(.L_x_18) ;  /* 0x000000000030c947 */ /* 0x000fea0003800000 */
[----:B------:R-:W-:Y:S01]  /*13d0*/  IADD3 R32, PT, PT, R41, R30, RZ ;  /* 0x0000001e29207210 */ /* 0x000fe20007ffe0ff */
[----:B------:R-:W-:Y:S01]  /*13e0*/  IMAD R46, R30, 0x40, R37 ;  /* 0x000000401e2e7824 */ /* 0x000fe200078e0225 */
[----:B------:R-:W-:Y:S03]  /*13f0*/  LDS R47, [R42] ;  /* 0x000000002a2f7984 */ /* 0x000fe60000000800 */
[--C-:B------:R-:W-:Y:S02]  /*1400*/  IMAD R46, R46, 0x2, R31.reuse ;  /* 0x000000022e2e7824 */ /* 0x100fe400078e021f */
[----:B------:R-:W-:-:S04]  /*1410*/  IMAD R48, R32, 0x2, R31 ;  /* 0x0000000220307824 */ /* 0x000fc800078e021f */
[----:B------:R-:W2:Y:S04]  /*1420*/  LDS.U16 R46, [R46+0x1080] ;  /* 0x001080002e2e7984 */ /* 0x000ea80000000400 */
[----:B------:R-:W1:Y:S01]  /*1430*/  LDS.U16 R32, [R48+0x80] ;  /* 0x0000800030207984 */ /* 0x000e620000000400 */
[----:B--2---:R-:W-:Y:S02]  /*1440*/  HADD2.F32 R33, -RZ, R46.H0_H0 ;  /* 0x2000002eff217230 */ /* 0x004fe40000004100 */
[----:B-1----:R-:W-:-:S05]  /*1450*/  HADD2.F32 R32, -RZ, R32.H0_H0 ;  /* 0x20000020ff207230 */ /* 0x002fca0000004100 */
[----:B------:R-:W-:Y:S01]  /*1460*/  FFMA R33, R32, R33, R47 ;  /* 0x0000002120217223 */ /* 0x000fe2000000002f */
[----:B------:R-:W-:-:S04]  /*1470*/  MOV R32, R12 ;  /* 0x0000000c00207202 */ /* 0x000fc80000000f00 */
[----:B------:R3:W-:Y:S03]  /*1480*/  STS [R42], R33 ;  /* 0x000000212a007388 */ /* 0x0007e60000000800 */
.L_x_18:
[----:B------:R-:W-:Y:S05]  /*1490*/  BSYNC.RECONVERGENT B1 ;  /* 0x0000000000017941 */ /* 0x000fea0003800200 */
.L_x_17:
[----:B-123--:R-:W-:Y:S01]  /*14a0*/  IMAD R33, R32, -0x20, R19 ;  /* 0xffffffe020217824 */ /* 0x00efe200078e0213 */
[----:B------:R-:W-:Y:S04]  /*14b0*/  BSSY.RECONVERGENT B1, `(.L_x_19) ;  /* 0x0000049000017945 */ /* 0x000fe80003800200 */
[----:B------:R-:W-:-:S05]  /*14c0*/  LOP3.LUT R33, R33, 0x3f, RZ, 0xc0, !PT ;  /* 0x0000003f21217812 */ /* 0x000fca00078ec0ff */
[----:B------:R-:W-:-:S04]  /*14d0*/  IMAD R46, R30, 0x40, R33 ;  /* 0x000000401e2e7824 */ /* 0x000fc800078e0221 */
[----:B------:R-:W-:-:S07]  /*14e0*/  IMAD R46, R46, 0x2, R31 ;  /* 0x000000022e2e7824 */ /* 0x000fce00078e021f */
.L_x_20:
[----:B------:R-:W-:-:S05]  /*14f0*/  IMAD.SHL.U32 R49, R32, 0x20, RZ ;  /* 0x0000002020317824 */ /* 0x000fca00078e00ff */
[----:B------:R-:W-:Y:S02]  /*1500*/  LOP3.LUT R47, R49, R4, RZ, 0xfc, !PT ;  /* 0x00000004312f7212 */ /* 0x000fe400078efcff */
[----:B------:R-:W-:-:S03]  /*1510*/  SHF.R.S32.HI R48, RZ, 0x1f, R49 ;  /* 0x0000001fff307819 */ /* 0x000fc60000011431 */
[----:B------:R-:W-:Y:S01]  /*1520*/  VIADD R52, R47, 0x60 ;  /* 0x000000602f347836 */ /* 0x000fe20000000000 */
[----:B------:R-:W-:-:S04]  /*1530*/  LEA.HI R48, R48, R47, RZ, 0x6 ;  /* 0x0000002f30307211 */ /* 0x000fc800078f30ff */
[----:B------:R-:W-:Y:S02]  /*1540*/  LOP3.LUT R50, R48, 0x7fffffc0, RZ, 0xc0, !PT ;  /* 0x7fffffc030327812 */ /* 0x000fe400078ec0ff */
[----:B------:R-:W-:Y:S02]  /*1550*/  SHF.R.S32.HI R53, RZ, 0x6, R48 ;  /* 0x00000006ff357819 */ /* 0x000fe40000011430 */
[----:B------:R-:W-:Y:S02]  /*1560*/  IADD3 R51, PT, PT, R47, -R50, RZ ;  /* 0x800000322f337210 */ /* 0x000fe40007ffe0ff */
[----:B------:R-:W-:Y:S01]  /*1570*/  LOP3.LUT R57, R52, 0x3f, RZ, 0xc0, !PT ;  /* 0x0000003f34397812 */ /* 0x000fe200078ec0ff */
[----:B------:R-:W-:Y:S01]  /*1580*/  IMAD R48, R53, 0x10, R30 ;  /* 0x0000001035307824 */ /* 0x000fe200078e021e */
[----:B------:R-:W-:Y:S01]  /*1590*/  SHF.R.U32.HI R53, RZ, 0x2, R52 ;  /* 0x00000002ff357819 */ /* 0x000fe20000011634 */
[----:B------:R-:W-:Y:S02]  /*15a0*/  IMAD R50, R30, 0x40, R51 ;  /* 0x000000401e327824 */ /* 0x000fe400078e0233 */
[----:B------:R-:W-:Y:S01]  /*15b0*/  IMAD R56, R48, 0x2, R31 ;  /* 0x0000000230387824 */ /* 0x000fe200078e021f */
[----:B------:R-:W-:Y:S01]  /*15c0*/  LEA R48, R47, UR7, 0x2 ;  /* 0x000000072f307c11 */ /* 0x000fe2000f8e10ff */
[----:B------:R-:W-:Y:S01]  /*15d0*/  IMAD R54, R30, 0x40, R57 ;  /* 0x000000401e367824 */ /* 0x000fe200078e0239 */
[----:B------:R-:W-:-:S02]  /*15e0*/  LEA R51, R50, R31, 0x1 ;  /* 0x0000001f32337211 */ /* 0x000fc400078e08ff */
[----:B------:R1:W2:Y:S01]  /*15f0*/  LDS.U16 R50, [R56+0x80] ;  /* 0x0000800038327984 */ /* 0x0002a20000000400 */
[----:B------:R-:W-:Y:S01]  /*1600*/  LOP3.LUT R59, R53, 0x3ffffff0, RZ, 0xc0, !PT ;  /* 0x3ffffff0353b7812 */ /* 0x000fe200078ec0ff */
[----:B------:R-:W-:Y:S02]  /*1610*/  IMAD R54, R54, 0x2, R31 ;  /* 0x0000000236367824 */ /* 0x000fe400078e021f */
[----:B------:R-:W3:Y:S02]  /*1620*/  LDS.U16 R51, [R51+0x1080] ;  /* 0x0010800033337984 */ /* 0x000ee40000000400 */
[----:B------:R-:W-:Y:S02]  /*1630*/  IMAD.IADD R52, R59, 0x1, R30 ;  /* 0x000000013b347824 */ /* 0x000fe400078e021e */
[----:B------:R-:W4:Y:S03]  /*1640*/  LDS R55, [R48+0x2080] ;  /* 0x0020800030377984 */ /* 0x000f260000000800 */
[----:B------:R-:W-:Y:S01]  /*1650*/  LEA R59, R52, R31, 0x1 ;  /* 0x0000001f343b7211 */ /* 0x000fe200078e08ff */
[----:B------:R-:W-:-:S05]  /*1660*/  VIADD R52, R47, 0xc0 ;  /* 0x000000c02f347836 */ /* 0x000fca0000000000 */
[----:B-1----:R-:W-:-:S04]  /*1670*/  SHF.R.U32.HI R56, RZ, 0x2, R52 ;  /* 0x00000002ff387819 */ /* 0x002fc80000011634 */
[----:B------:R-:W-:-:S05]  /*1680*/  LOP3.LUT R57, R56, 0x3ffffff0, RZ, 0xc0, !PT ;  /* 0x3ffffff038397812 */ /* 0x000fca00078ec0ff */
[----:B------:R-:W-:-:S04]  /*1690*/  IMAD.IADD R56, R57, 0x1, R30 ;  /* 0x0000000139387824 */ /* 0x000fc800078e021e */
[----:B------:R-:W-:Y:S02]  /*16a0*/  IMAD R56, R56, 0x2, R31 ;  /* 0x0000000238387824 */ /* 0x000fe400078e021f */
[----:B--2---:R-:W-:Y:S02]  /*16b0*/  HADD2.F32 R50, -RZ, R50.H0_H0 ;  /* 0x20000032ff327230 */ /* 0x004fe40000004100 */
[----:B---3--:R-:W-:Y:S02]  /*16c0*/  HADD2.F32 R53, -RZ, R51.H0_H0 ;  /* 0x20000033ff357230 */ /* 0x008fe40000004100 */
[----:B------:R-:W-:Y:S03]  /*16d0*/  LDS R51, [R48+0x2200] ;  /* 0x0022000030337984 */ /* 0x000fe60000000800 */
[----:B----4-:R-:W-:Y:S01]  /*16e0*/  FFMA R53, R50, R53, R55 ;  /* 0x0000003532357223 */ /* 0x010fe20000000037 */
[----:B------:R-:W-:-:S04]  /*16f0*/  LOP3.LUT R55, R49, 0x3f, R4, 0xc8, !PT ;  /* 0x0000003f31377812 */ /* 0x000fc800078ec804 */
[----:B------:R-:W-:Y:S01]  /*1700*/  STS [R48+0x2080], R53 ;  /* 0x0020803530007388 */ /* 0x000fe20000000800 */
[----:B------:R-:W-:-:S03]  /*1710*/  LEA R58, R30, R55, 0x6 ;  /* 0x000000371e3a7211 */ /* 0x000fc600078e30ff */
[----:B------:R-:W1:Y:S02]  /*1720*/  LDS.U16 R50, [R59+0x80] ;  /* 0x000080003b327984 */ /* 0x000e640000000400 */
[----:B------:R-:W-:Y:S02]  /*1730*/  IMAD R58, R58, 0x2, R31 ;  /* 0x000000023a3a7824 */ /* 0x000fe400078e021f */
[----:B------:R-:W2:Y:S01]  /*1740*/  LDS.U16 R54, [R54+0x1080] ;  /* 0x0010800036367984 */ /* 0x000ea20000000400 */
[----:B-1----:R-:W-:Y:S02]  /*1750*/  HADD2.F32 R50, -RZ, R50.H0_H0 ;  /* 0x20000032ff327230 */ /* 0x002fe40000004100 */
[----:B--2---:R-:W-:-:S05]  /*1760*/  HADD2.F32 R49, -RZ, R54.H0_H0 ;  /* 0x20000036ff317230 */ /* 0x004fca0000004100 */
[----:B------:R-:W-:Y:S01]  /*1770*/  FFMA R51, R50, R49, R51 ;  /* 0x0000003132337223 */ /* 0x000fe20000000033 */
[----:B------:R-:W-:Y:S01]  /*1780*/  LOP3.LUT R49, R55, 0x3fffffc0, R52, 0xf8, !PT ;  /* 0x3fffffc037317812 */ /* 0x000fe200078ef834 */
[----:B------:R-:W-:-:S03]  /*1790*/  VIADD R52, R47, 0x120 ;  /* 0x000001202f347836 */ /* 0x000fc60000000000 */
[----:B------:R1:W-:Y:S01]  /*17a0*/  STS [R48+0x2200], R51 ;  /* 0x0022003330007388 */ /* 0x0003e20000000800 */
[----:B------:R-:W-:Y:S02]  /*17b0*/  LEA R49, R49, UR7, 0x2 ;  /* 0x0000000731317c11 */ /* 0x000fe4000f8e10ff */
[--C-:B------:R-:W-:Y:S01]  /*17c0*/  SHF.R.U32.HI R47, RZ, 0x2, R52.reuse ;  /* 0x00000002ff2f7819 */ /* 0x100fe20000011634 */
[----:B------:R-:W2:Y:S01]  /*17d0*/  LDS.U16 R50, [R56+0x80] ;  /* 0x0000800038327984 */ /* 0x000ea20000000400 */
[----:B------:R-:W-:Y:S02]  /*17e0*/  LOP3.LUT R52, R33, 0x3fffffc0, R52, 0xf8, !PT ;  /* 0x3fffffc021347812 */ /* 0x000fe400078ef834 */
[----:B------:R-:W-:Y:S01]  /*17f0*/  LOP3.LUT R55, R47, 0x3ffffff0, RZ, 0xc0, !PT ;  /* 0x3ffffff02f377812 */ /* 0x000fe200078ec0ff */
[----:B------:R-:W3:Y:S01]  /*1800*/  LDS.U16 R58, [R58+0x1080] ;  /* 0x001080003a3a7984 */ /* 0x000ee20000000400 */
[----:B-1----:R-:W-:-:S03]  /*1810*/  LEA R51, R52, UR7, 0x2 ;  /* 0x0000000734337c11 */ /* 0x002fc6000f8e10ff */
[----:B------:R-:W1:Y:S01]  /*1820*/  LDS R53, [R49+0x2080] ;  /* 0x0020800031357984 */ /* 0x000e620000000800 */
[----:B------:R-:W-:-:S05]  /*1830*/  IADD3 R54, PT, PT, R55, R30, RZ ;  /* 0x0000001e37367210 */ /* 0x000fca0007ffe0ff */
[----:B------:R-:W-:Y:S02]  /*1840*/  IMAD R54, R54, 0x2, R31 ;  /* 0x0000000236367824 */ /* 0x000fe400078e021f */
[----:B--2---:R-:W-:Y:S02]  /*1850*/  HADD2.F32 R50, -RZ, R50.H0_H0 ;  /* 0x20000032ff327230 */ /* 0x004fe40000004100 */
[----:B---3--:R-:W-:-:S05]  /*1860*/  HADD2.F32 R47, -RZ, R58.H0_H0 ;  /* 0x2000003aff2f7230 */ /* 0x008fca0000004100 */
[----:B-1----:R-:W-:-:S05]  /*1870*/  FFMA R50, R50, R47, R53 ;  /* 0x0000002f32327223 */ /* 0x002fca0000000035 */
[----:B------:R-:W-:Y:S04]  /*1880*/  STS [R49+0x2080], R50 ;  /* 0x0020803231007388 */ /* 0x000fe80000000800 */
[----:B------:R-:W1:Y:S04]  /*1890*/  LDS.U16 R47, [R54+0x80] ;  /* 0x00008000362f7984 */ /* 0x000e680000000400 */
[----:B------:R-:W2:Y:S04]  /*18a0*/  LDS.U16 R48, [R46+0x1080] ;  /* 0x001080002e307984 */ /* 0x000ea80000000400 */
[----:B------:R-:W3:Y:S01]  /*18b0*/  LDS R52, [R51+0x2080] ;  /* 0x0020800033347984 */ /* 0x000ee20000000800 */
[----:B-1----:R-:W-:-:S02]  /*18c0*/  HADD2.F32 R47, -RZ, R47.H0_H0 ;  /* 0x2000002fff2f7230 */ /* 0x002fc40000004100 */
[----:B--2---:R-:W-:-:S05]  /*18d0*/  HADD2.F32 R48, -RZ, R48.H0_H0 ;  /* 0x20000030ff307230 */ /* 0x004fca0000004100 */
[----:B---3--:R-:W-:Y:S01]  /*18e0*/  FFMA R48, R47, R48, R52 ;  /* 0x000000302f307223 */ /* 0x008fe20000000034 */
[C---:B------:R-:W-:Y:S02]  /*18f0*/  VIADD R47, R32.reuse, 0x9 ;  /* 0x00000009202f7836 */ /* 0x040fe40000000000 */
[----:B------:R-:W-:Y:S02]  /*1900*/  VIADD R32, R32, 0xc ;  /* 0x0000000c20207836 */ /* 0x000fe40000000000 */
[----:B------:R1:W-:Y:S01]  /*1910*/  STS [R51+0x2080], R48 ;  /* 0x0020803033007388 */ /* 0x0003e20000000800 */
[----:B------:R-:W-:-:S13]  /*1920*/  ISETP.GE.U32.AND P4, PT, R47, 0x7d, PT ;  /* 0x0000007d2f00780c */ /* 0x000fda0003f86070 */
[----:B-1----:R-:W-:Y:S05]  /*1930*/  @!P4 BRA `(.L_x_20) ;  /* 0xfffffff800ecc947 */ /* 0x002fea000383ffff */
[----:B------:R-:W-:Y:S05]  /*1940*/  BSYNC.RECONVERGENT B1 ;  /* 0x0000000000017941 */ /* 0x000fea0003800200 */
.L_x_19:
[----:B------:R-:W-:-:S04]  /*1950*/  IADD3 R30, PT, PT, R30, 0x1, RZ ;  /* 0x000000011e1e7810 */ /* 0x000fc80007ffe0ff */
[----:B------:R-:W-:-:S13]  /*1960*/  ISETP.NE.AND P4, PT, R30, 0x10, PT ;  /* 0x000000101e00780c */ /* 0x000fda0003f85270 */
[----:B------:R-:W-:Y:S05]  /*1970*/  @!P4 BRA `(.L_x_21) ;  /* 0x00000008006cc947 */ /* 0x000fea0003800000 */
[----:B------:R-:W-:Y:S05]  /*1980*/  BRA `(.L_x_22) ;  /* 0xfffffff800107947 */ /* 0x000fea000383ffff */
.L_x_16:
[----:B------:R-:W-:-:S13]  /*1990*/  ISETP.NE.AND P4, PT, R7, 0x11, PT ;  /* 0x000000110700780c */ /* 0x000fda0003f85270 */
[----:B------:R-:W-:Y:S05]  /*19a0*/  @!P4 BRA `(.L_x_23) ;  /* 0x00000008005cc947 */ /* 0x000fea0003800000 */
[----:B------:R-:W-:Y:S01]  /*19b0*/  VIADD R47, R7, 0x1 ;  /* 0x00000001072f7836 */ /* 0x000fe20000000000 */
[----:B------:R-:W-:Y:S03]  /*19c0*/  BSSY.RECONVERGENT B1, `(.L_x_24) ;  /* 0x000001e000017945 */ /* 0x000fe60003800200 */
[C---:B------:R-:W-:Y:S02]  /*19d0*/  IMAD.SHL.U32 R30, R47.reuse, 0x800, RZ ;  /* 0x000008002f1e7824 */ /* 0x040fe400078e00ff */
[----:B------:R-:W-:-:S03]  /*19e0*/  IMAD.SHL.U32 R47, R47, 0x10, RZ ;  /* 0x000000102f2f7824 */ /* 0x000fc600078e00ff */
[----:B------:R-:W-:Y:S02]  /*19f0*/  LOP3.LUT R30, R30, 0x800, RZ, 0xc0, !PT ;  /* 0x000008001e1e7812 */ /* 0x000fe400078ec0ff */
[----:B------:R-:W-:Y:S02]  /*1a00*/  LOP3.LUT R32, R8, R47, RZ, 0xfc, !PT ;  /* 0x0000002f08207212 */ /* 0x000fe400078efcff */
[----:B------:R-:W-:Y:S01]  /*1a10*/  IADD3 R49, PT, PT, R30, UR7, RZ ;  /* 0x000000071e317c10 */ /* 0x000fe2000fffe0ff */
[----:B------:R-:W-:Y:S06]  /*1a20*/  @P0 BRA `(.L_x_25) ;  /* 0x00000000005c0947 */ /* 0x000fec0003800000 */
[----:B------:R-:W-:-:S05]  /*1a30*/  SHF.R.U32.HI R30, RZ, 0x5, R32 ;  /* 0x00000005ff1e7819 */ /* 0x000fca0000011620 */
[----:B------:R-:W-:Y:S02]  /*1a40*/  IMAD.IADD R46, R23, 0x1, R30 ;  /* 0x00000001172e7824 */ /* 0x000fe400078e021e */
[----:B------:R-:W-:-:S04]  /*1a50*/  IMAD.HI.U32 R31, R30, 0x55555556, RZ ;  /* 0x555555561e1f7827 */ /* 0x000fc800078e00ff */
[----:B------:R-:W-:Y:S02]  /*1a60*/  IMAD R33, R31, -0x3, R46 ;  /* 0xfffffffd1f217824 */ /* 0x000fe400078e022e */
[----:B------:R-:W-:-:S05]  /*1a70*/  IMAD.IADD R30, R6, 0x1, R31 ;  /* 0x00000001061e7824 */ /* 0x000fca00078e021f */
[----:B------:R-:W-:-:S04]  /*1a80*/  VIMNMX.U32 R31, PT, PT, R30, R33, !PT ;  /* 0x000000211e1f7248 */ /* 0x000fc80007fe0000 */
[----:B------:R-:W-:-:S13]  /*1a90*/  ISETP.GT.U32.AND P4, PT, R31, 0x7, PT ;  /* 0x000000071f00780c */ /* 0x000fda0003f84070 */
[----:B------:R-:W-:Y:S05]  /*1aa0*/  @P4 BRA `(.L_x_26) ;  /* 0x0000000000344947 */ /* 0x000fea0003800000 */
[----:B------:R-:W1:Y:S01]  /*1ab0*/  LDCU.64 UR4, c[0x0][0x380] ;  /* 0x00007000ff0477ac */ /* 0x000e620008000a00 */
[----:B------:R-:W-:Y:S01]  /*1ac0*/  IMAD R30, R30, 0x8, R33 ;  /* 0x000000081e1e7824 */ /* 0x000fe200078e0221 */
[----:B------:R-:W-:Y:S01]  /*1ad0*/  SHF.L.U32 R31, R32, 0x1, RZ ;  /* 0x00000001201f7819 */ /* 0x000fe200000006ff */
[----:B------:R-:W-:Y:S02]  /*1ae0*/  IMAD R33, R24, 0x2, R49 ;  /* 0x0000000218217824 */ /* 0x000fe400078e0231 */
[----:B------:R-:W-:Y:S01]  /*1af0*/  IMAD.SHL.U32 R30, R30, 0x40, RZ ;  /* 0x000000401e1e7824 */ /* 0x000fe200078e00ff */
[----:B------:R-:W-:-:S04]  /*1b00*/  LOP3.LUT R31, R31, 0x30, RZ, 0xc0, !PT ;  /* 0x000000301f1f7812 */ /* 0x000fc800078ec0ff */
[----:B-1----:R-:W-:-:S04]  /*1b10*/  IADD3 R30, P4, P5, R31, UR4, R30 ;  /* 0x000000041f1e7c10 */ /* 0x002fc8000fd9e01e */
[----:B------:R-:W-:-:S05]  /*1b20*/  IADD3.X R31, PT, PT, RZ, UR5, RZ, P4, P5 ;  /* 0x00000005ff1f7c10 */ /* 0x000fca000a7ea4ff */
[----:B------:R-:W-:Y:S01]  /*1b30*/  @!PT LDS RZ, [RZ] ;  /* 0x00000000fffff984 */ /* 0x000fe20000000800 */
[----:B------:R-:W-:Y:S01]  /*1b40*/  @!PT LDS RZ, [RZ] ;  /* 0x00000000fffff984 */ /* 0x000fe20000000800 */
[----:B------:R-:W-:Y:S01]  /*1b50*/  @!PT LDS RZ, [RZ] ;  /* 0x00000000fffff984 */ /* 0x000fe20000000800 */
[----:B------:R2:W-:Y:S01]  /*1b60*/  LDGSTS.E.128 [R33+0x80], desc[UR10][R30.64] ;  /* 0x000800001e217fae */ /* 0x0005e2000b9a180a */
[----:B------:R-:W-:Y:S05]  /*1b70*/  BRA `(.L_x_25) ;  /* 0x0000000000087947 */ /* 0x000fea0003800000 */
.L_x_26:
[----:B------:R-:W-:-:S05]  /*1b80*/  IMAD R30, R24, 0x2, R49 ;  /* 0x00000002181e7824 */ /* 0x000fca00078e0231 */
[----:B------:R1:W-:Y:S02]  /*1b90*/  STS.128 [R30+0x80], RZ ;  /* 0x000080ff1e007388 */ /* 0x0003e40000000c00 */
.L_x_25:
[----:B------:R-:W-:Y:S05]  /*1ba0*/  BSYNC.RECONVERGENT B1 ;  /* 0x0000000000017941 */ /* 0x000fea0003800200 */
.L_x_24:
[----:B------:R-:W-:Y:S01]  /*1bb0*/  BSSY.RECONVERGENT B1, `(.L_x_27) ;  /* 0x0000019000017945 */ /* 0x000fe20003800200 */
[----:B------:R-:W-:-:S03]  /*1bc0*/  ISETP.GT.U32.AND P4, PT, R25, 0x1f, PT ;  /* 0x0000001f1900780c */ /* 0x000fc60003f84070 */
[----:B------:R-:W-:Y:S10]  /*1bd0*/  @P1 BRA `(.L_x_28) ;  /* 0x0000000000581947 */ /* 0x000ff40003800000 */
[----:B-12---:R-:W-:-:S04]  /*1be0*/  SHF.R.U32.HI R30, RZ, 0x5, R32 ;  /* 0x00000005ff1e7819 */ /* 0x006fc80000011620 */
[----:B------:R-:W-:Y:S01]  /*1bf0*/  IADD3 R31, PT, PT, R23, R30, RZ ;  /* 0x0000001e171f7210 */ /* 0x000fe20007ffe0ff */
[----:B------:R-:W-:-:S04]  /*1c00*/  IMAD.HI.U32 R30, R30, 0x55555556, RZ ;  /* 0x555555561e1e7827 */ /* 0x000fc800078e00ff */
[----:B------:R-:W-:Y:S02]  /*1c10*/  IMAD R31, R30, -0x3, R31 ;  /* 0xfffffffd1e1f7824 */ /* 0x000fe400078e021f */
[----:B------:R-:W-:-:S05]  /*1c20*/  IMAD.IADD R30, R13, 0x1, R30 ;  /* 0x000000010d1e7824 */ /* 0x000fca00078e021e */
[----:B------:R-:W-:-:S04]  /*1c30*/  VIMNMX.U32 R33, PT, PT, R30, R31, !PT ;  /* 0x0000001f1e217248 */ /* 0x000fc80007fe0000 */
[----:B------:R-:W-:-:S13]  /*1c40*/  ISETP.GE.U32.AND P5, PT, R33, 0x8, PT ;  /* 0x000000082100780c */ /* 0x000fda0003fa6070 */
[----:B------:R-:W-:-:S05]  /*1c50*/  @P5 IMAD R33, R20, 0x2, R49 ;  /* 0x0000000214215824 */ /* 0x000fca00078e0231 */
[----:B------:R3:W-:Y:S01]  /*1c60*/  @P5 STS.128 [R33+0x80], RZ ;  /* 0x000080ff21005388 */ /* 0x0007e20000000c00 */
[----:B------:R-:W-:Y:S05]  /*1c70*/  @P5 BRA `(.L_x_28) ;  /* 0x0000000000305947 */ /* 0x000fea0003800000 */
[----:B------:R-:W1:Y:S01]  /*1c80*/  LDCU.64 UR4, c[0x0][0x380] ;  /* 0x00007000ff0477ac */ /* 0x000e620008000a00 */
[----:B------:R-:W-:Y:S01]  /*1c90*/  IMAD R30, R30, 0x8, R31 ;  /* 0x000000081e1e7824 */ /* 0x000fe200078e021f */
[----:B------:R-:W-:Y:S01]  /*1ca0*/  SHF.L.U32 R31, R32, 0x1, RZ ;  /* 0x00000001201f7819 */ /* 0x000fe200000006ff */
[----:B---3--:R-:W-:Y:S02]  /*1cb0*/  IMAD R33, R20, 0x2, R49 ;  /* 0x0000000214217824 */ /* 0x008fe400078e0231 */
[----:B------:R-:W-:Y:S01]  /*1cc0*/  IMAD.SHL.U32 R30, R30, 0x40, RZ ;  /* 0x000000401e1e7824 */ /* 0x000fe200078e00ff */
[----:B------:R-:W-:-:S04]  /*1cd0*/  LOP3.LUT R31, R31, 0x30, RZ, 0xc0, !PT ;  /* 0x000000301f1f7812 */ /* 0x000fc800078ec0ff */
[----:B-1----:R-:W-:-:S04]  /*1ce0*/  IADD3 R30, P5, P6, R31, UR4, R30 ;  /* 0x000000041f1e7c10 */ /* 0x002fc8000febe01e */
[----:B------:R-:W-:-:S05]  /*1cf0*/  IADD3.X R31, PT, PT, RZ, UR5, RZ, P5, P6 ;  /* 0x00000005ff1f7c10 */ /* 0x000fca000afec4ff */
[----:B------:R-:W-:Y:S01]  /*1d00*/  @!PT LDS RZ, [RZ] ;  /* 0x00000000fffff984 */ /* 0x000fe20000000800 */
[----:B------:R-:W-:Y:S01]  /*1d10*/  @!PT LDS RZ, [RZ] ;  /* 0x00000000fffff984 */ /* 0x000fe20000000800 */
[----:B------:R-:W-:Y:S01]  /*1d20*/  @!PT LDS RZ, [RZ] ;  /* 0x00000000fffff984 */ /* 0x000fe20000000800 */
[----:B------:R4:W-:Y:S04]  /*1d30*/  LDGSTS.E.128 [R33+0x80], desc[UR10][R30.64] ;  /* 0x000800001e217fae */ /* 0x0009e8000b9a180a */
.L_x_28:
[----:B------:R-:W-:Y:S05]  /*1d40*/  BSYNC.RECONVERGENT B1 ;  /* 0x0000000000017941 */ /* 0x000fea0003800200 */
.L_x_27:
[----:B------:R-:W-:Y:S04]  /*1d50*/  BSSY.RECONVERGENT B1, `(.L_x_29) ;  /* 0x0000018000017945 */ /* 0x000fe80003800200 */
[----:B------:R-:W-:Y:S05]  /*1d60*/  @P2 BRA `(.L_x_30) ;  /* 0x0000000000582947 */ /* 0x000fea0003800000 */
[----:B-12-4-:R-:W-:-:S05]  /*1d70*/  SHF.R.U32.HI R30, RZ, 0x5, R32 ;  /* 0x00000005ff1e7819 */ /* 0x016fca0000011620 */
[----:B------:R-:W-:Y:S02]  /*1d80*/  IMAD.IADD R31, R23, 0x1, R30 ;  /* 0x00000001171f7824 */ /* 0x000fe400078e021e */
[----:B------:R-:W-:-:S04]  /*1d90*/  IMAD.HI.U32 R30, R30, 0x55555556, RZ ;  /* 0x555555561e1e7827 */ /* 0x000fc800078e00ff */
[----:B------:R-:W-:Y:S01]  /*1da0*/  IMAD R31, R30, -0x3, R31 ;  /* 0xfffffffd1e1f7824 */ /* 0x000fe200078e021f */
[----:B------:R-:W-:-:S04]  /*1db0*/  IADD3 R30, PT, PT, R15, R30, RZ ;  /* 0x0000001e0f1e7210 */ /* 0x000fc80007ffe0ff */
[----:B---3--:R-:W-:-:S04]  /*1dc0*/  VIMNMX.U32 R33, PT, PT, R30, R31, !PT ;  /* 0x0000001f1e217248 */ /* 0x008fc80007fe0000 */
[----:B------:R-:W-:-:S13]  /*1dd0*/  ISETP.GE.U32.AND P5, PT, R33, 0x8, PT ;  /* 0x000000082100780c */ /* 0x000fda0003fa6070 */
[----:B------:R-:W-:-:S05]  /*1de0*/  @P5 IMAD R33, R21, 0x2, R49 ;  /* 0x0000000215215824 */ /* 0x000fca00078e0231 */
[----:B------:R5:W-:Y:S01]  /*1df0*/  @P5 STS.128 [R33+0x80], RZ ;  /* 0x000080ff21005388 */ /* 0x000be20000000c00 */
[----:B------:R-:W-:Y:S05]  /*1e00*/  @P5 BRA `(.L_x_30) ;  /* 0x0000000000305947 */ /* 0x000fea0003800000 */
[----:B------:R-:W1:Y:S01]  /*1e10*/  LDCU.64 UR4, c[0x0][0x380] ;  /* 0x00007000ff0477ac */ /* 0x000e620008000a00 */
[----:B------:R-:W-:Y:S02]  /*1e20*/  IMAD R30, R30, 0x8, R31 ;  /* 0x000000081e1e7824 */ /* 0x000fe400078e021f */
[----:B------:R-:W-:Y:S02]  /*1e30*/  IMAD.SHL.U32 R31, R32, 0x2, RZ ;  /* 0x00000002201f7824 */ /* 0x000fe400078e00ff */
[----:B-----5:R-:W-:Y:S01]  /*1e40*/  IMAD R33, R21, 0x2, R49 ;  /* 0x0000000215217824 */ /* 0x020fe200078e0231 */
[----:B------:R-:W-:Y:S02]  /*1e50*/  SHF.L.U32 R30, R30, 0x6, RZ ;  /* 0x000000061e1e7819 */ /* 0x000fe400000006ff */
[----:B------:R-:W-:-:S04]  /*1e60*/  LOP3.LUT R31, R31, 0x30, RZ, 0xc0, !PT ;  /* 0x000000301f1f7812 */ /* 0x000fc800078ec0ff */
[----:B-1----:R-:W-:-:S04]  /*1e70*/  IADD3 R30, P5, P6, R31, UR4, R30 ;  /* 0x000000041f1e7c10 */ /* 0x002fc8000febe01e */
[----:B------:R-:W-:-:S05]  /*1e80*/  IADD3.X R31, PT, PT, RZ, UR5, RZ, P5, P6 ;  /* 0x00000005ff1f7c10 */ /* 0x000fca000afec4ff */
[----:B------:R-:W-:Y:S01]  /*1e90*/  @!PT LDS RZ, [RZ] ;  /* 0x00000000fffff984 */ /* 0x000fe20000000800 */
[----:B------:R-:W-:Y:S01]  /*1ea0*/  @!PT LDS RZ, [RZ] ;  /* 0x00000000fffff984 */ /* 0x000fe20000000800 */
[----:B------:R-:W-:Y:S01]  /*1eb0*/  @!PT LDS RZ, [RZ] ;  /* 0x00000000fffff984 */ /* 0x000fe20000000800 */
[----:B------:R1:W-:Y:S04]  /*1ec0*/  LDGSTS.E.128 [R33+0x80], desc[UR10][R30.64] ;  /* 0x000800001e217fae */ /* 0x0003e8000b9a180a */
.L_x_30:
[----:B------:R-:W-:Y:S05]  /*1ed0*/  BSYNC.RECONVERGENT B1 ;  /* 0x0000000000017941 */ /* 0x000fea0003800200 */
.L_x_29:
[----:B------:R-:W-:Y:S04]  /*1ee0*/  BSSY.RECONVERGENT B1, `(.L_x_31) ;  /* 0x0000018000017945 */ /* 0x000fe80003800200 */
[----:B------:R-:W-:Y:S05]  /*1ef0*/  @P3 BRA `(.L_x_32) ;  /* 0x0000000000583947 */ /* 0x000fea0003800000 */
[----:B-12-4-:R-:W-:-:S05]  /*1f00*/  SHF.R.U32.HI R30, RZ, 0x5, R32 ;  /* 0x00000005ff1e7819 */ /* 0x016fca0000011620 */
[----:B------:R-:W-:Y:S02]  /*1f10*/  IMAD.IADD R31, R23, 0x1, R30 ;  /* 0x00000001171f7824 */ /* 0x000fe400078e021e */
[----:B------:R-:W-:-:S04]  /*1f20*/  IMAD.HI.U32 R30, R30, 0x55555556, RZ ;  /* 0x555555561e1e7827 */ /* 0x000fc800078e00ff */
[----:B------:R-:W-:Y:S02]  /*1f30*/  IMAD R31, R30, -0x3, R31 ;  /* 0xfffffffd1e1f7824 */ /* 0x000fe400078e021f */
[----:B------:R-:W-:-:S05]  /*1f40*/  IMAD.IADD R30, R17, 0x1, R30 ;  /* 0x00000001111e7824 */ /* 0x000fca00078e021e */
[----:B---3-5:R-:W-:-:S04]  /*1f50*/  VIMNMX.U32 R33, PT, PT, R30, R31, !PT ;  /* 0x0000001f1e217248 */ /* 0x028fc80007fe0000 */
[----:B------:R-:W-:-:S13]  /*1f60*/  ISETP.GE.U32.AND P5, PT, R33, 0x8, PT ;  /* 0x000000082100780c */ /* 0x000fda0003fa6070 */
[----:B------:R-:W-:-:S05]  /*1f70*/  @P5 LEA R33, R22, R49, 0x1 ;  /* 0x0000003116215211 */ /* 0x000fca00078e08ff */
[----:B------:R1:W-:Y:S01]  /*1f80*/  @P5 STS.128 [R33+0x80], RZ ;  /* 0x000080ff21005388 */ /* 0x0003e20000000c00 */
[----:B------:R-:W-:Y:S05]  /*1f90*/  @P5 BRA `(.L_x_32) ;  /* 0x0000000000305947 */ /* 0x000fea0003800000 */
[----:B------:R-:W2:Y:S01]  /*1fa0*/  LDCU.64 UR4, c[0x0][0x380] ;  /* 0x00007000ff0477ac */ /* 0x000ea20008000a00 */
[----:B------:R-:W-:Y:S01]  /*1fb0*/  IMAD R30, R30, 0x8, R31 ;  /* 0x000000081e1e7824 */ /* 0x000fe200078e021f */
[----:B-1----:R-:W-:Y:S01]  /*1fc0*/  LEA R33, R22, R49, 0x1 ;  /* 0x0000003116217211 */ /* 0x002fe200078e08ff */
[----:B------:R-:W-:Y:S02]  /*1fd0*/  IMAD.SHL.U32 R32, R32, 0x2, RZ ;  /* 0x0000000220207824 */ /* 0x000fe400078e00ff */
[----:B------:R-:W-:-:S03]  /*1fe0*/  IMAD.SHL.U32 R30, R30, 0x40, RZ ;  /* 0x000000401e1e7824 */ /* 0x000fc600078e00ff */
[----:B------:R-:W-:-:S04]  /*1ff0*/  LOP3.LUT R31, R32, 0x30, RZ, 0xc0, !PT ;  /* 0x00000030201f7812 */ /* 0x000fc800078ec0ff */
[----:B--2---:R-:W-:-:S04]  /*2000*/  IADD3 R30, P5, P6, R31, UR4, R30 ;  /* 0x000000041f1e7c10 */ /* 0x004fc8000febe01e */
[----:B------:R-:W-:-:S05]  /*2010*/  IADD3.X R31, PT, PT, RZ, UR5, RZ, P5, P6 ;  /* 0x00000005ff1f7c10 */ /* 0x000fca000afec4ff */
[----:B------:R-:W-:Y:S01]  /*2020*/  @!PT LDS RZ, [RZ] ;  /* 0x00000000fffff984 */ /* 0x000fe20000000800 */
[----:B------:R-:W-:Y:S01]  /*2030*/  @!PT LDS RZ, [RZ] ;  /* 0x00000000fffff984 */ /* 0x000fe20000000800 */
[----:B------:R-:W-:Y:S01]  /*2040*/  @!PT LDS RZ, [RZ] ;  /* 0x00000000fffff984 */ /* 0x000fe20000000800 */
[----:B------:R1:W-:Y:S04]  /*2050*/  LDGSTS.E.128 [R33+0x80], desc[UR10][R30.64] ;  /* 0x000800001e217fae */ /* 0x0003e8000b9a180a */
.L_x_32:
[----:B------:R-:W-:Y:S05]  /*2060*/  BSYNC.RECONVERGENT B1 ;  /* 0x0000000000017941 */ /* 0x000fea0003800200 */
.L_x_31:
[----:B------:R-:W-:Y:S04]  /*2070*/  BSSY.RECONVERGENT B1, `(.L_x_33) ;  /* 0x0000011000017945 */ /* 0x000fe80003800200 */
[----:B------:R-:W-:Y:S05]  /*2080*/  @P4 BRA `(.L_x_34) ;  /* 0x00000000003c4947 */ /* 0x000fea0003800000 */
[----:B-12345:R-:W1:Y:S01]  /*2090*/  LDC.64 R32, c[0x0][0x388] ;  /* 0x0000e200ff207b82 */ /* 0x03ee620000000a00 */
[--C-:B------:R-:W-:Y:S02]  /*20a0*/  IMAD.IADD R48, R14, 0x1, R47.reuse ;  /* 0x000000010e307824 */ /* 0x100fe400078e022f */
[----:B------:R-:W-:-:S03]  /*20b0*/  IMAD.IADD R46, R5, 0x1, R47 ;  /* 0x00000001052e7824 */ /* 0x000fc600078e022f */
[----:B------:R-:W-:Y:S01]  /*20c0*/  LEA R53, R48, R25, 0x5 ;  /* 0x0000001930357211 */ /* 0x000fe200078e28ff */
[----:B------:R-:W-:Y:S01]  /*20d0*/  IMAD R51, R46, 0x20, R25 ;  /* 0x000000202e337824 */ /* 0x000fe200078e0219 */
[----:B------:R-:W2:Y:S03]  /*20e0*/  LDC.64 R30, c[0x0][0x388] ;  /* 0x0000e200ff1e7b82 */ /* 0x000ea60000000a00 */
[----:B-1----:R-:W-:-:S04]  /*20f0*/  IMAD.WIDE.U32 R32, R51, 0x2, R32 ;  /* 0x0000000233207825 */ /* 0x002fc800078e0020 */
[----:B------:R-:W-:Y:S02]  /*2100*/  IMAD R51, R35, 0x2, R49 ;  /* 0x0000000223337824 */ /* 0x000fe400078e0231 */
[----:B--2---:R-:W-:-:S03]  /*2110*/  IMAD.WIDE.U32 R30, R53, 0x2, R30 ;  /* 0x00000002351e7825 */ /* 0x004fc600078e001e */
[----:B------:R-:W-:Y:S01]  /*2120*/  @!PT LDS RZ, [RZ] ;  /* 0x00000000fffff984 */ /* 0x000fe20000000800 */
[----:B------:R-:W-:Y:S01]  /*2130*/  @!PT LDS RZ, [RZ] ;  /* 0x00000000fffff984 */ /* 0x000fe20000000800 */
[----:B------:R-:W-:Y:S01]  /*2140*/  @!PT LDS RZ, [RZ] ;  /* 0x00000000fffff984 */ /* 0x000fe20000000800 */
[----:B------:R1:W-:Y:S01]  /*2150*/  LDGSTS.E.128 [R51+0x1080], desc[UR10][R32.64] ;  /* 0x0108000020337fae */ /* 0x0003e2000b9a180a */
[----:B------:R-:W-:-:S05]  /*2160*/  IMAD R53, R26, 0x2, R49 ;  /* 0x000000021a357824 */ /* 0x000fca00078e0231 */
[----:B------:R1:W-:Y:S02]  /*2170*/  LDGSTS.E.128 [R53+0x1080], desc[UR10][R30.64] ;  /* 0x010800001e357fae */ /* 0x0003e4000b9a180a */
.L_x_34:
[----:B------:R-:W-:Y:S05]  /*2180*/  BSYNC.RECONVERGENT B1 ;  /* 0x0000000000017941 */ /* 0x000fea0003800200 */
.L_x_33:
[----:B------:R-:W-:Y:S04]  /*2190*/  BSSY.RECONVERGENT B1, `(.L_x_35) ;  /* 0x0000015000017945 */ /* 0x000fe80003800200 */
[----:B------:R-:W-:Y:S05]  /*21a0*/  @P4 BRA `(.L_x_36) ;  /* 0x00000000004c4947 */ /* 0x000fea0003800000 */
[----:B-12-4-:R-:W1:Y:S01]  /*21b0*/  LDC.64 R30, c[0x0][0x388] ;  /* 0x0000e200ff1e7b82 */ /* 0x016e620000000a00 */
[----:B------:R-:W-:Y:S02]  /*21c0*/  IMAD.IADD R32, R16, 0x1, R47 ;  /* 0x0000000110207824 */ /* 0x000fe400078e022f */
[----:B------:R-:W-:-:S03]  /*21d0*/  IMAD R51, R27, 0x2, R49 ;  /* 0x000000021b337824 */ /* 0x000fc600078e0231 */
[----:B---3-5:R-:W-:-:S05]  /*21e0*/  LEA R33, R32, R25, 0x5 ;  /* 0x0000001920217211 */ /* 0x028fca00078e28ff */
[----:B-1----:R-:W-:-:S05]  /*21f0*/  IMAD.WIDE.U32 R30, R33, 0x2, R30 ;  /* 0x00000002211e7825 */ /* 0x002fca00078e001e */
[----:B------:R-:W-:Y:S01]  /*2200*/  @!PT LDS RZ, [RZ] ;  /* 0x00000000fffff984 */ /* 0x000fe20000000800 */
[----:B------:R-:W-:Y:S01]  /*2210*/  @!PT LDS RZ, [RZ] ;  /* 0x00000000fffff984 */ /* 0x000fe20000000800 */
[----:B------:R-:W-:Y:S01]  /*2220*/  @!PT LDS RZ, [RZ] ;  /* 0x00000000fffff984 */ /* 0x000fe20000000800 */
[----:B------:R1:W-:Y:S01]  /*2230*/  LDGSTS.E.128 [R51+0x1080], desc[UR10][R30.64] ;  /* 0x010800001e337fae */ /* 0x0003e2000b9a180a */
[----:B------:R-:W-:Y:S05]  /*2240*/  @P4 BRA `(.L_x_36) ;  /* 0x0000000000244947 */ /* 0x000fea0003800000 */
[----:B-1----:R-:W1:Y:S01]  /*2250*/  LDC.64 R30, c[0x0][0x388] ;  /* 0x0000e200ff1e7b82 */ /* 0x002e620000000a00 */
[----:B------:R-:W-:Y:S01]  /*2260*/  IMAD.IADD R32, R18, 0x1, R47 ;  /* 0x0000000112207824 */ /* 0x000fe200078e022f */
[----:B------:R-:W-:-:S03]  /*2270*/  LEA R49, R34, R49, 0x1 ;  /* 0x0000003122317211 */ /* 0x000fc600078e08ff */
[----:B------:R-:W-:-:S04]  /*2280*/  IMAD R33, R32, 0x20, R25 ;  /* 0x0000002020217824 */ /* 0x000fc800078e0219 */
[----:B-1----:R-:W-:-:S05]  /*2290*/  IMAD.WIDE.U32 R30, R33, 0x2, R30 ;  /* 0x00000002211e7825 */ /* 0x002fca00078e001e */
[----:B------:R-:W-:Y:S01]  /*22a0*/  @!PT LDS RZ, [RZ] ;  /* 0x00000000fffff984 */ /* 0x000fe20000000800 */
[----:B------:R-:W-:Y:S01]  /*22b0*/  @!PT LDS RZ, [RZ] ;  /* 0x00000000fffff984 */ /* 0x000fe20000000800 */
[----:B------:R-:W-:Y:S01]  /*22c0*/  @!PT LDS RZ, [RZ] ;  /* 0x00000000fffff984 */ /* 0x000fe20000000800 */
[----:B------:R1:W-:Y:S02]  /*22d0*/  LDGSTS.E.128 [R49+0x1080], desc[UR10][R30.64] ;  /* 0x010800001e317fae */ /* 0x0003e4000b9a180a */
.L_x_36:
[----:B------:R-:W-:Y:S05]  /*22e0*/  BSYNC.RECONVERGENT B1 ;  /* 0x0000000000017941 */ /* 0x000fea0003800200 */
.L_x_35:
[----:B------:R-:W0:Y:S01]  /*22f0*/  LDGDEPBAR ;  /* 0x00000000000079af */ /* 0x000e220000000000 */
[----:B------:R-:W-:-:S04]  /*2300*/  DEPBAR.LE SB0, 0x0 ;  /* 0x000080000000791a */ /* 0x000fc80000000000 */
[----:B------:R-:W-:Y:S05]  /*2310*/  BRA `(.L_x_21) ;  /* 0x0000000000047947 */ /* 0x000fea0003800000 */
.L_x_23:
[----:B------:R-:W-:-:S04]  /*2320*/  DEPBAR.LE SB0, 0x0 ;  /* 0x000080000000791a */ /* 0x000fc80000000000 */
.L_x_21:
[----:B------:R-:W-:Y:S05]  /*2330*/  BSYNC.RECONVERGENT B0 ;  /* 0x0000000000007941 */ /* 0x000fea0003800200 */
.L_x_15:
[----:B------:R-:W-:Y:S01]  /*2340*/  VIADD R7, R7, 0x1 ;  /* 0x0000000107077836 */ /* 0x000fe20000000000 */
[----:B------:R-:W-:Y:S04]  /*2350*/  BAR.SYNC.DEFER_BLOCKING 0x0 ;  /* 0x0000000000007b1d */ /* 0x000fe80000010000 */
[----:B------:R-:W-:-:S13]  /*2360*/  ISETP.NE.AND P4, PT, R7, 0x12, PT ;  /* 0x000000120700780c */ /* 0x000fda0003f85270 */
[----:B------:R-:W-:Y:S05]  /*2370*/  @P4 BRA `(.L_x_37) ;  /* 0xffffffec00784947 */ /* 0x000fea000383ffff */
[----:B------:R-:W-:-:S13]  /*2380*/  ISETP.GE.U32.AND P0, PT, R2, 0x20, PT ;  /* 0x000000200200780c */ /* 0x000fda0003f06070 */
[----:B------:R-:W-:Y:S05]  /*2390*/  @!P0 EXIT ;  /* 0x000000000000894d */ /* 0x000fea0003800000 */
[----:B------:R-:W-:Y:S01]  /*23a0*/  IMAD.MOV R4, RZ, RZ, -R2 ;  /* 0x000000ffff047224 */ /* 0x000fe200078e0a02 */
[----:B------:R-:W1:Y:S01]  /*23b0*/  LDCU.64 UR4, c[0x0][0x390] ;  /* 0x00007200ff0477ac */ /* 0x000e620008000a00 */
[----:B------:R-:W-:Y:S03]  /*23c0*/  BSSY.RECONVERGENT B0, `(.L_x_38) ;  /* 0x0000027000007945 */ /* 0x000fe60003800200 */
[----:B------:R-:W-:-:S05]  /*23d0*/  PRMT R4, R4, 0x7710, RZ ;  /* 0x0000771004047816 */ /* 0x000fca00000000ff */
[----:B------:R-:W-:-:S05]  /*23e0*/  VIADD R4, R4, 0x101f ;  /* 0x0000101f04047836 */ /* 0x000fca0000000000 */
[----:B------:R-:W-:-:S05]  /*23f0*/  LOP3.LUT R4, R4, 0xffff, RZ, 0xc0, !PT ;  /* 0x0000ffff04047812 */ /* 0x000fca00078ec0ff */
[----:B------:R-:W-:-:S05]  /*2400*/  IMAD R4, R4, 0xaab, RZ ;  /* 0x00000aab04047824 */ /* 0x000fca00078e02ff */
[----:B------:R-:W-:-:S04]  /*2410*/  SHF.R.U32.HI R4, RZ, 0x12, R4 ;  /* 0x00000012ff047819 */ /* 0x000fc80000011604 */
[----:B------:R-:W-:Y:S02]  /*2420*/  LOP3.LUT R9, R4, 0x3, RZ, 0xc0, !PT ;  /* 0x0000000304097812 */ /* 0x000fe400078ec0ff */
[----:B------:R-:W-:Y:S02]  /*2430*/  IADD3 R4, PT, PT, R2, -0x20, RZ ;  /* 0xffffffe002047810 */ /* 0x000fe40007ffe0ff */
[----:B------:R-:W-:-:S13]  /*2440*/  ISETP.NE.AND P0, PT, R9, 0x3, PT ;  /* 0x000000030900780c */ /* 0x000fda0003f05270 */
[----:B-1----:R-:W-:Y:S05]  /*2450*/  @!P0 BRA `(.L_x_39) ;  /* 0x0000000000748947 */ /* 0x002fea0003800000 */
[----:B------:R-:W-:Y:S01]  /*2460*/  LEA R4, R2, UR7, 0x2 ;  /* 0x0000000702047c11 */ /* 0x000fe2000f8e10ff */
[----:B------:R-:W-:Y:S01]  /*2470*/  BSSY.RECONVERGENT B1, `(.L_x_40) ;  /* 0x000001a000017945 */ /* 0x000fe20003800200 */
[----:B------:R-:W-:-:S03]  /*2480*/  IMAD.MOV R9, RZ, RZ, -R9 ;  /* 0x000000ffff097224 */ /* 0x000fc600078e0a09 */
[----:B------:R-:W-:-:S07]  /*2490*/  VIADD R8, R4, 0x2000 ;  /* 0x0000200004087836 */ /* 0x000fce0000000000 */
.L_x_43:
[----:B------:R-:W-:Y:S01]  /*24a0*/  VIADD R4, R2, 0xffffffe0 ;  /* 0xffffffe002047836 */ /* 0x000fe20000000000 */
[----:B------:R-:W-:Y:S01]  /*24b0*/  IADD3 R9, PT, PT, R9, 0x1, RZ ;  /* 0x0000000109097810 */ /* 0x000fe20007ffe0ff */
[----:B------:R-:W-:Y:S03]  /*24c0*/  BSSY.RECONVERGENT B2, `(.L_x_41) ;  /* 0x0000011000027945 */ /* 0x000fe60003800200 */
[----:B------:R-:W-:Y:S02]  /*24d0*/  SHF.R.S32.HI R5, RZ, 0x1f, R4 ;  /* 0x0000001fff057819 */ /* 0x000fe40000011404 */
[----:B------:R-:W-:Y:S02]  /*24e0*/  ISETP.NE.AND P1, PT, R9, 0x1, PT ;  /* 0x000000010900780c */ /* 0x000fe40003f25270 */
[----:B-1----:R-:W-:-:S04]  /*24f0*/  LEA.HI R6, R5, R4, RZ, 0x6 ;  /* 0x0000000405067211 */ /* 0x002fc800078f30ff */
[C---:B------:R-:W-:Y:S02]  /*2500*/  LOP3.LUT R5, R6.reuse, 0xffffffc0, RZ, 0xc0, !PT ;  /* 0xffffffc006057812 */ /* 0x040fe400078ec0ff */
[----:B------:R-:W-:Y:S02]  /*2510*/  LEA.HI.SX32 R11, R6, R3, 0x1a ;  /* 0x00000003060b7211 */ /* 0x000fe400078fd2ff */
[----:B------:R-:W-:-:S04]  /*2520*/  IADD3 R4, PT, PT, R4, UR6, -R5 ;  /* 0x0000000604047c10 */ /* 0x000fc8000fffe805 */
[----:B------:R-:W-:-:S04]  /*2530*/  ISETP.GT.AND P0, PT, R4, 0x1f, PT ;  /* 0x0000001f0400780c */ /* 0x000fc80003f04270 */
[----:B------:R-:W-:-:S13]  /*2540*/  ISETP.GT.OR P0, PT, R11, 0x3f, P0 ;  /* 0x0000003f0b00780c */ /* 0x000fda0000704670 */
[----:B------:R-:W-:Y:S05]  /*2550*/  @P0 BRA `(.L_x_42) ;  /* 0x00000000001c0947 */ /* 0x000fea0003800000 */
[----:B------:R-:W1:Y:S01]  /*2560*/  LDS R7, [R8] ;  /* 0x0000000008077984 */ /* 0x000e620000000800 */
[----:B------:R-:W-:-:S03]  /*2570*/  SHF.R.S32.HI R5, RZ, 0x1f, R4 ;  /* 0x0000001fff057819 */ /* 0x000fc60000011404 */
[----:B------:R-:W-:-:S03]  /*2580*/  IMAD.WIDE R4, R11, 0x20, R4 ;  /* 0x000000200b047825 */ /* 0x000fc600078e0204 */
[C---:B------:R-:W-:Y:S02]  /*2590*/  LEA R6, P0, R4.reuse, UR4, 0x1 ;  /* 0x0000000404067c11 */ /* 0x040fe4000f8008ff */
[----:B-1----:R-:W-:Y:S02]  /*25a0*/  F2FP.F16.F32.PACK_AB R10, RZ, R7 ;  /* 0x00000007ff0a723e */ /* 0x002fe400000000ff */
[----:B------:R-:W-:-:S05]  /*25b0*/  LEA.HI.X R7, R4, UR5, R5, 0x1, P0 ;  /* 0x0000000504077c11 */ /* 0x000fca00080f0c05 */
[----:B------:R1:W-:Y:S04]  /*25c0*/  STG.E.U16 desc[UR10][R6.64], R10 ;  /* 0x0000000a06007986 */ /* 0x0003e8000c10150a */
.L_x_42:
[----:B------:R-:W-:Y:S05]  /*25d0*/  BSYNC.RECONVERGENT B2 ;  /* 0x0000000000027941 */ /* 0x000fea0003800200 */
.L_x_41:
[----:B------:R-:W-:Y:S02]  /*25e0*/  VIADD R2, R2, 0x60 ;  /* 0x0000006002027836 */ /* 0x000fe40000000000 */
[----:B------:R-:W-:Y:S01]  /*25f0*/  VIADD R8, R8, 0x180 ;  /* 0x0000018008087836 */ /* 0x000fe20000000000 */
[----:B------:R-:W-:Y:S06]  /*2600*/  @P1 BRA `(.L_x_43) ;  /* 0xfffffffc00a41947 */ /* 0x000fec000383ffff */
[----:B------:R-:W-:Y:S05]  /*2610*/  BSYNC.RECONVERGENT B1 ;  /* 0x0000000000017941 */ /* 0x000fea0003800200 */
.L_x_40:
[----:B------:R-:W-:-:S07]  /*2620*/  VIADD R4, R2, 0xffffffe0 ;  /* 0xffffffe002047836 */ /* 0x000fce0000000000 */
.L_x_39:
[----:B------:R-:W-:Y:S05]  /*2630*/  BSYNC.RECONVERGENT B0 ;  /* 0x0000000000007941 */ /* 0x000fea0003800200 */
.L_x_38:
[----:B------:R-:W-:Y:S02]  /*2640*/  ISETP.NE.U32.AND P0, PT, R29, RZ, PT ;  /* 0x000000ff1d00720c */ /* 0x000fe40003f05070 */
[----:B------:R-:W-:-:S04]  /*2650*/  LOP3.LUT R5, R4, 0x3f, RZ, 0xc0, !PT ;  /* 0x0000003f04057812 */ /* 0x000fc800078ec0ff */
[----:B------:R-:W-:-:S04]  /*2660*/  LOP3.LUT R2, R5, 0x20, RZ, 0x3c, !PT ;  /* 0x0000002005027812 */ /* 0x000fc800078e3cff */
[----:B------:R-:W-:-:S03]  /*2670*/  IADD3 R2, PT, PT, R2, UR6, RZ ;  /* 0x0000000602027c10 */ /* 0x000fc6000fffe0ff */
[----:B------:R-:W-:Y:S05]  /*2680*/  @P0 BRA `(.L_x_44) ;  /* 0x00000000004c0947 */ /* 0x000fea0003800000 */
        /* <DEDUP_REMOVED lines=9> */
[----:B------:R-:W-:-:S05]  /*2720*/  IMAD.HI.U32 R8, R9, R28, RZ ;  /* 0x0000001c09087227 */ /* 0x000fca00078e00ff */
[----:B------:R-:W-:-:S05]  /*2730*/  IADD3 R7, PT, PT, -R8, RZ, RZ ;  /* 0x000000ff08077210 */ /* 0x000fca0007ffe1ff */
[----:B------:R-:W-:-:S05]  /*2740*/  IMAD R7, R7, UR8, R28 ;  /* 0x0000000807077c24 */ /* 0x000fca000f8e021c */
[----:B------:R-:W-:-:S13]  /*2750*/  ISETP.GE.U32.AND P0, PT, R7, UR8, PT ;  /* 0x0000000807007c0c */ /* 0x000fda000bf06070 */
[----:B------:R-:W-:Y:S02]  /*2760*/  @P0 VIADD R7, R7, -UR8 ;  /* 0x8000000807070c36 */ /* 0x000fe40008000000 */
[----:B------:R-:W-:-:S03]  /*2770*/  @P0 VIADD R8, R8, 0x1 ;  /* 0x0000000108080836 */ /* 0x000fc60000000000 */
[----:B------:R-:W-:-:S13]  /*2780*/  ISETP.GE.U32.AND P1, PT, R7, UR8, PT ;  /* 0x0000000807007c0c */ /* 0x000fda000bf26070 */
[----:B------:R-:W-:Y:S01]  /*2790*/  @P1 VIADD R8, R8, 0x1 ;  /* 0x0000000108081836 */ /* 0x000fe20000000000 */
[----:B------:R-:W-:Y:S01]  /*27a0*/  @!P2 LOP3.LUT R8, RZ, UR8, RZ, 0x33, !PT ;  /* 0x00000008ff08ac12 */ /* 0x000fe2000f8e33ff */
[----:B------:R-:W-:Y:S06]  /*27b0*/  BRA `(.L_x_45) ;  /* 0x0000000000087947 */ /* 0x000fec0003800000 */
.L_x_44:
[----:B-1----:R-:W-:-:S07]  /*27c0*/  MOV R6, 0x27e0 ;  /* 0x000027e000067802 */ /* 0x002fce0000000f00 */
[----:B--2345:R-:W-:Y:S05]  /*27d0*/  CALL.REL.NOINC `($__internal_0_$__cuda_sm20_div_u64) ;  /* 0x0000000400507944 */ /* 0x03cfea0003c00000 */
.L_x_45:
[C---:B------:R-:W-:Y:S01]  /*27e0*/  IADD3 R9, PT, PT, R4.reuse, 0xc0, RZ ;  /* 0x000000c004097810 */ /* 0x040fe20007ffe0ff */
[----:B------:R-:W1:Y:S01]  /*27f0*/  LDC.64 R6, c[0x0][0x390] ;  /* 0x0000e400ff067b82 */ /* 0x000e620000000a00 */
[C---:B------:R-:W-:Y:S01]  /*2800*/  VIADD R12, R4.reuse, 0x60 ;  /* 0x00000060040c7836 */ /* 0x040fe20000000000 */
[----:B------:R-:W2:Y:S01]  /*2810*/  LDCU.64 UR4, c[0x0][0x390] ;  /* 0x00007200ff0477ac */ /* 0x000ea20008000a00 */
[----:B------:R-:W-:Y:S01]  /*2820*/  SHF.R.U32.HI R11, RZ, 0x6, R9 ;  /* 0x00000006ff0b7819 */ /* 0x000fe20000011609 */
[----:B------:R-:W-:Y:S02]  /*2830*/  VIADD R9, R5, UR6 ;  /* 0x0000000605097c36 */ /* 0x000fe40008000000 */
[----:B------:R-:W-:Y:S02]  /*2840*/  SHF.R.U32.HI R15, RZ, 0x6, R12 ;  /* 0x00000006ff0f7819 */ /* 0x000fe4000001160c */
[----:B------:R-:W-:Y:S02]  /*2850*/  LEA R10, R11, UR6, 0x5 ;  /* 0x000000060b0a7c11 */ /* 0x000fe4000f8e28ff */
[----:B------:R-:W-:Y:S01]  /*2860*/  ISETP.GT.U32.AND P2, PT, R9, 0x1f, PT ;  /* 0x0000001f0900780c */ /* 0x000fe20003f44070 */
[----:B------:R-:W-:Y:S01]  /*2870*/  VIADD R9, R4, 0x120 ;  /* 0x0000012004097836 */ /* 0x000fe20000000000 */
[----:B------:R-:W-:Y:S01]  /*2880*/  IADD3 R13, PT, PT, R5, R10, RZ ;  /* 0x0000000a050d7210 */ /* 0x000fe20007ffe0ff */
[----:B------:R-:W-:-:S02]  /*2890*/  IMAD R5, R8, UR8, RZ ;  /* 0x0000000808057c24 */ /* 0x000fc4000f8e02ff */
[C---:B------:R-:W-:Y:S01]  /*28a0*/  IMAD R8, R0.reuse, 0x1940, R11 ;  /* 0x0000194000087824 */ /* 0x040fe200078e020b */
[----:B------:R-:W-:Y:S01]  /*28b0*/  SHF.R.U32.HI R9, RZ, 0x6, R9 ;  /* 0x00000006ff097819 */ /* 0x000fe20000011609 */
[C---:B------:R-:W-:Y:S02]  /*28c0*/  IMAD R10, R0.reuse, 0x1940, R15 ;  /* 0x00001940000a7824 */ /* 0x040fe400078e020f */
[--C-:B------:R-:W-:Y:S02]  /*28d0*/  IMAD R11, R15, 0x20, R2.reuse ;  /* 0x000000200f0b7824 */ /* 0x100fe400078e0202 */
[----:B------:R-:W-:Y:S02]  /*28e0*/  IMAD R0, R0, 0x1940, R9 ;  /* 0x0000194000007824 */ /* 0x000fe400078e0209 */
[----:B------:R-:W-:Y:S02]  /*28f0*/  IMAD R15, R9, 0x20, R2 ;  /* 0x00000020090f7824 */ /* 0x000fe400078e0202 */
[----:B------:R-:W-:-:S02]  /*2900*/  IMAD R14, R5, -0x40, R8 ;  /* 0xffffffc0050e7824 */ /* 0x000fc400078e0208 */
[----:B------:R-:W-:Y:S01]  /*2910*/  IMAD R12, R5, -0x40, R0 ;  /* 0xffffffc0050c7824 */ /* 0x000fe200078e0200 */
[----:B------:R-:W-:Y:S01]  /*2920*/  LEA R0, R4, UR7, 0x2 ;  /* 0x0000000704007c11 */ /* 0x000fe2000f8e10ff */
[----:B-1----:R-:W-:-:S04]  /*2930*/  IMAD.WIDE.U32 R8, R11, 0x2, R6 ;  /* 0x000000020b087825 */ /* 0x002fc800078e0006 */
[----:B------:R-:W-:Y:S01]  /*2940*/  IMAD R5, R5, -0x40, R10 ;  /* 0xffffffc005057824 */ /* 0x000fe200078e020a */
[----:B------:R-:W-:Y:S01]  /*2950*/  MOV R18, R9 ;  /* 0x0000000900127202 */ /* 0x000fe20000000f00 */
[----:B------:R-:W-:-:S04]  /*2960*/  IMAD.WIDE.U32 R10, R15, 0x2, R6 ;  /* 0x000000020f0a7825 */ /* 0x000fc800078e0006 */
[----:B------:R-:W-:-:S04]  /*2970*/  IMAD.WIDE.U32 R6, R13, 0x2, R6 ;  /* 0x000000020d067825 */ /* 0x000fc800078e0006 */
[----:B------:R-:W-:Y:S01]  /*2980*/  IMAD.MOV.U32 R17, RZ, RZ, R8 ;  /* 0x000000ffff117224 */ /* 0x000fe200078e0008 */
[----:B------:R-:W-:Y:S01]  /*2990*/  MOV R20, R7 ;  /* 0x0000000700147202 */ /* 0x000fe20000000f00 */
[----:B------:R-:W-:Y:S02]  /*29a0*/  IMAD.MOV.U32 R15, RZ, RZ, R10 ;  /* 0x000000ffff0f7224 */ /* 0x000fe400078e000a */
[----:B------:R-:W-:Y:S02]  /*29b0*/  IMAD.MOV.U32 R16, RZ, RZ, R11 ;  /* 0x000000ffff107224 */ /* 0x000fe400078e000b */
[----:B------:R-:W-:Y:S02]  /*29c0*/  IMAD.MOV.U32 R19, RZ, RZ, R6 ;  /* 0x000000ffff137224 */ /* 0x000fe400078e0006 */
[----:B--2---:R-:W-:-:S07]  /*29d0*/  VIADD R0, R0, 0x2080 ;  /* 0x0000208000007836 */ /* 0x004fce0000000000 */
.L_x_48:
[----:B------:R-:W-:Y:S01]  /*29e0*/  ISETP.GT.U32.AND P0, PT, R2, 0x1f, PT ;  /* 0x0000001f0200780c */ /* 0x000fe20003f04070 */
[----:B------:R-:W-:Y:S01]  /*29f0*/  BSSY.RECONVERGENT B0, `(.L_x_46) ;  /* 0x000001a000007945 */ /* 0x000fe20003800200 */
[----:B------:R-:W-:Y:S02]  /*2a00*/  ISETP.GT.U32.OR P4, PT, R14, 0x3f, P2 ;  /* 0x0000003f0e00780c */ /* 0x000fe40001784470 */
[----:B------:R-:W-:Y:S02]  /*2a10*/  ISETP.GT.U32.OR P3, PT, R5, 0x3f, P0 ;  /* 0x0000003f0500780c */ /* 0x000fe40000764470 */
[----:B------:R-:W-:Y:S02]  /*2a20*/  ISETP.GT.U32.OR P1, PT, R12, 0x3f, P0 ;  /* 0x0000003f0c00780c */ /* 0x000fe40000724470 */
[----:B-1----:R-:W-:-:S04]  /*2a30*/  SHF.R.S32.HI R7, RZ, 0x1f, R4 ;  /* 0x0000001fff077819 */ /* 0x002fc80000011404 */
[----:B------:R-:W-:-:S03]  /*2a40*/  LEA.HI R8, R7, R4, RZ, 0x6 ;  /* 0x0000000407087211 */ /* 0x000fc600078f30ff */
[----:B------:R-:W1:Y:S01]  /*2a50*/  @!P4 LDS R10, [R0+0x300] ;  /* 0x00030000000ac984 */ /* 0x000e620000000800 */
[C---:B------:R-:W-:Y:S02]  /*2a60*/  LOP3.LUT R7, R8.reuse, 0xffffffc0, RZ, 0xc0, !PT ;  /* 0xffffffc008077812 */ /* 0x040fe400078ec0ff */
[----:B------:R-:W-:Y:S01]  /*2a70*/  LEA.HI.SX32 R21, R8, R3, 0x1a ;  /* 0x0000000308157211 */ /* 0x000fe200078fd2ff */
[----:B------:R-:W2:Y:S01]  /*2a80*/  @!P3 LDS R9, [R0+0x180] ;  /* 0x000180000009b984 */ /* 0x000ea20000000800 */
[----:B------:R-:W-:-:S03]  /*2a90*/  IADD3 R6, PT, PT, R4, UR6, -R7 ;  /* 0x0000000604067c10 */ /* 0x000fc6000fffe807 */
[----:B------:R-:W3:Y:S01]  /*2aa0*/  @!P1 LDS R13, [R0+0x480] ;  /* 0x00048000000d9984 */ /* 0x000ee20000000800 */
[----:B------:R-:W-:-:S04]  /*2ab0*/  ISETP.GT.AND P0, PT, R6, 0x1f, PT ;  /* 0x0000001f0600780c */ /* 0x000fc80003f04270 */
[----:B------:R-:W-:Y:S02]  /*2ac0*/  ISETP.GT.OR P0, PT, R21, 0x3f, P0 ;  /* 0x0000003f1500780c */ /* 0x000fe40000704670 */
[----:B-1----:R-:W-:Y:S02]  /*2ad0*/  @!P4 F2FP.F16.F32.PACK_AB R11, RZ, R10 ;  /* 0x0000000aff0bc23e */ /* 0x002fe400000000ff */
[----:B--2---:R-:W-:Y:S02]  /*2ae0*/  @!P3 F2FP.F16.F32.PACK_AB R9, RZ, R9 ;  /* 0x00000009ff09b23e */ /* 0x004fe400000000ff */
[----:B---3--:R-:W-:Y:S02]  /*2af0*/  @!P1 F2FP.F16.F32.PACK_AB R13, RZ, R13 ;  /* 0x0000000dff0d923e */ /* 0x008fe400000000ff */
[----:B------:R-:W-:-:S05]  /*2b00*/  PRMT R22, R9, 0x7610, R22 ;  /* 0x0000761009167816 */ /* 0x000fca0000000016 */
        /* <DEDUP_REMOVED lines=8> */
.L_x_47:
[----:B------:R-:W-:Y:S05]  /*2b90*/  BSYNC.RECONVERGENT B0 ;  /* 0x0000000000007941 */ /* 0x000fea0003800200 */
.L_x_46:
[----:B-1----:R-:W-:Y:S01]  /*2ba0*/  IADD3 R10, PT, PT, R4, 0x120, RZ ;  /* 0x00000120040a7810 */ /* 0x002fe20007ffe0ff */
[----:B------:R-:W-:Y:S01]  /*2bb0*/  @!P3 IMAD.MOV.U32 R6, RZ, RZ, R17 ;  /* 0x000000ffff06b224 */ /* 0x000fe200078e0011 */
[----:B------:R-:W-:Y:S01]  /*2bc0*/  IADD3 R0, PT, PT, R0, 0x600, RZ ;  /* 0x0000060000007810 */ /* 0x000fe20007ffe0ff */
[----:B------:R-:W-:Y:S01]  /*2bd0*/  @!P3 IMAD.MOV.U32 R7, RZ, RZ, R18 ;  /* 0x000000ffff07b224 */ /* 0x000fe200078e0012 */
[----:B------:R-:W-:Y:S01]  /*2be0*/  ISETP.GE.U32.AND P0, PT, R10, 0xfa0, PT ;  /* 0x00000fa00a00780c */ /* 0x000fe20003f06070 */
[----:B------:R-:W-:Y:S02]  /*2bf0*/  @!P1 IMAD.MOV.U32 R8, RZ, RZ, R15 ;  /* 0x000000ffff089224 */ /* 0x000fe400078e000f */
[----:B------:R-:W-:Y:S01]  /*2c00*/  @!P1 IMAD.MOV.U32 R9, RZ, RZ, R16 ;  /* 0x000000ffff099224 */ /* 0x000fe200078e0010 */
[----:B------:R1:W-:Y:S01]  /*2c10*/  @!P3 STG.E.U16 desc[UR10][R6.64], R22 ;  /* 0x000000160600b986 */ /* 0x0003e2000c10150a */
[----:B------:R-:W-:Y:S02]  /*2c20*/  VIADD R14, R14, 0x6 ;  /* 0x000000060e0e7836 */ /* 0x000fe40000000000 */
[----:B------:R-:W-:-:S02]  /*2c30*/  VIADD R12, R12, 0x6 ;  /* 0x000000060c0c7836 */ /* 0x000fc40000000000 */
[----:B------:R-:W-:Y:S02]  /*2c40*/  VIADD R5, R5, 0x6 ;  /* 0x0000000605057836 */ /* 0x000fe40000000000 */
[----:B------:R-:W-:Y:S01]  /*2c50*/  VIADD R4, R4, 0x180 ;  /* 0x0000018004047836 */ /* 0x000fe20000000000 */
[----:B-1----:R-:W-:Y:S01]  /*2c60*/  @!P4 MOV R6, R19 ;  /* 0x000000130006c202 */ /* 0x002fe20000000f00 */
[----:B------:R-:W-:Y:S01]  /*2c70*/  @!P4 IMAD.MOV.U32 R7, RZ, RZ, R20 ;  /* 0x000000ffff07c224 */ /* 0x000fe200078e0014 */
[----:B------:R-:W-:-:S04]  /*2c80*/  IADD3 R19, P3, PT, R19, 0x180, RZ ;  /* 0x0000018013137810 */ /* 0x000fc80007f7e0ff */
[----:B------:R1:W-:Y:S01]  /*2c90*/  @!P4 STG.E.U16 desc[UR10][R6.64], R11 ;  /* 0x0000000b0600c986 */ /* 0x0003e2000c10150a */
[----:B------:R-:W-:Y:S02]  /*2ca0*/  IADD3 R17, P4, PT, R17, 0x180, RZ ;  /* 0x0000018011117810 */ /* 0x000fe40007f9e0ff */
[----:B------:R-:W-:Y:S01]  /*2cb0*/  IADD3.X R20, PT, PT, RZ, R20, RZ, P3, !PT ;  /* 0x00000014ff147210 */ /* 0x000fe20001ffe4ff */
[----:B------:R1:W-:Y:S01]  /*2cc0*/  @!P1 STG.E.U16 desc[UR10][R8.64], R13 ;  /* 0x0000000d08009986 */ /* 0x0003e2000c10150a */
[----:B------:R-:W-:Y:S01]  /*2cd0*/  IADD3 R15, P1, PT, R15, 0x180, RZ ;  /* 0x000001800f0f7810 */ /* 0x000fe20007f3e0ff */
[----:B------:R-:W-:-:S04]  /*2ce0*/  IMAD.X R18, RZ, RZ, R18, P4 ;  /* 0x000000ffff127224 */ /* 0x000fc800020e0612 */
[----:B------:R-:W-:Y:S01]  /*2cf0*/  IMAD.X R16, RZ, RZ, R16, P1 ;  /* 0x000000ffff107224 */ /* 0x000fe200008e0610 */
[----:B------:R-:W-:Y:S07]  /*2d00*/  @!P0 BRA `(.L_x_48) ;  /* 0xfffffffc00348947 */ /* 0x000fee000383ffff */
[----:B------:R-:W-:Y:S05]  /*2d10*/  EXIT ;  /* 0x000000000000794d */ /* 0x000fea0003800000 */
        .weak           $__internal_0_$__cuda_sm20_div_u64
        .type           $__internal_0_$__cuda_sm20_div_u64,@function
        .size           $__internal_0_$__cuda_sm20_div_u64,($__internal_1_$__cuda_sm20_rem_u64 - $__internal_0_$__cuda_sm20_div_u64)
$__internal_0_$__cuda_sm20_div_u64:
[----:B------:R-:W-:Y:S01]  /*2d20*/  UMOV UR4, UR8 ;  /* 0x0000000800047c82 */ /* 0x000fe20008000000 */
[----:B------:R-:W-:Y:S02]  /*2d30*/  UMOV UR5, URZ ;  /* 0x000000ff00057c82 */ /* 0x000fe40008000000 */
[----:B------:R-:W1:Y:S08]  /*2d40*/  I2F.U64.RP R7, UR4 ;  /* 0x0000000400077d12 */ /* 0x000e700008309000 */
[----:B-1----:R-:W1:Y:S02]  /*2d50*/  MUFU.RCP R7, R7 ;  /* 0x0000000700077308 */ /* 0x002e640000001000 */
[----:B-1----:R-:W-:-:S06]  /*2d60*/  VIADD R8, R7, 0x1ffffffe ;  /* 0x1ffffffe07087836 */ /* 0x002fcc0000000000 */
[----:B------:R-:W1:Y:S02]  /*2d70*/  F2I.U64.TRUNC R8, R8 ;  /* 0x0000000800087311 */ /* 0x000e64000020d800 */
[----:B-1----:R-:W-:-:S04]  /*2d80*/  IMAD.WIDE.U32 R10, R8, UR8, RZ ;  /* 0x00000008080a7c25 */ /* 0x002fc8000f8e00ff */
[----:B------:R-:W-:Y:S01]  /*2d90*/  IMAD R11, R9, UR8, R11 ;  /* 0x00000008090b7c24 */ /* 0x000fe2000f8e020b */
[----:B------:R-:W-:-:S05]  /*2da0*/  IADD3 R13, P0, PT, RZ, -R10, RZ ;  /* 0x8000000aff0d7210 */ /* 0x000fca0007f1e0ff */
[----:B------:R-:W-:-:S04]  /*2db0*/  IMAD.HI.U32 R10, R8, R13, RZ ;  /* 0x0000000d080a7227 */ /* 0x000fc800078e00ff */
[----:B------:R-:W-:Y:S02]  /*2dc0*/  IMAD.X R15, RZ, RZ, ~R11, P0 ;  /* 0x000000ffff0f7224 */ /* 0x000fe400000e0e0b */
[----:B------:R-:W-:Y:S02]  /*2dd0*/  IMAD.MOV.U32 R11, RZ, RZ, R8 ;  /* 0x000000ffff0b7224 */ /* 0x000fe400078e0008 */
[-C--:B------:R-:W-:Y:S02]  /*2de0*/  IMAD R17, R9, R15.reuse, RZ ;  /* 0x0000000f09117224 */ /* 0x080fe400078e02ff */
[----:B------:R-:W-:-:S04]  /*2df0*/  IMAD.WIDE.U32 R10, P0, R8, R15, R10 ;  /* 0x0000000f080a7225 */ /* 0x000fc8000780000a */
[----:B------:R-:W-:-:S04]  /*2e00*/  IMAD.HI.U32 R7, R9, R15, RZ ;  /* 0x0000000f09077227 */ /* 0x000fc800078e00ff */
[----:B------:R-:W-:Y:S01]  /*2e10*/  IMAD.HI.U32 R10, P1, R9, R13, R10 ;  /* 0x0000000d090a7227 */ /* 0x000fe2000782000a */
[----:B------:R-:W-:-:S04]  /*2e20*/  IADD3.X R7, PT, PT, R7, R9, RZ, P0, !PT ;  /* 0x0000000907077210 */ /* 0x000fc800007fe4ff */
[----:B------:R-:W-:-:S04]  /*2e30*/  IADD3 R11, P2, PT, R17, R10, RZ ;  /* 0x0000000a110b7210 */ /* 0x000fc80007f5e0ff */
[----:B------:R-:W-:Y:S01]  /*2e40*/  IADD3.X R7, PT, PT, RZ, RZ, R7, P2, P1 ;  /* 0x000000ffff077210 */ /* 0x000fe200017e2407 */
[----:B------:R-:W-:-:S03]  /*2e50*/  IMAD.WIDE.U32 R8, R11, UR8, RZ ;  /* 0x000000080b087c25 */ /* 0x000fc6000f8e00ff */
[----:B------:R-:W-:Y:S01]  /*2e60*/  IADD3 R13, P0, PT, RZ, -R8, RZ ;  /* 0x80000008ff0d7210 */ /* 0x000fe20007f1e0ff */
[----:B------:R-:W-:Y:S02]  /*2e70*/  IMAD R8, R7, UR8, R9 ;  /* 0x0000000807087c24 */ /* 0x000fe4000f8e0209 */
[----:B------:R-:W-:Y:S02]  /*2e80*/  IMAD.MOV.U32 R9, RZ, RZ, RZ ;  /* 0x000000ffff097224 */ /* 0x000fe400078e00ff */
[----:B------:R-:W-:-:S04]  /*2e90*/  IMAD.HI.U32 R10, R11, R13, RZ ;  /* 0x0000000d0b0a7227 */ /* 0x000fc800078e00ff */
[----:B------:R-:W-:-:S04]  /*2ea0*/  IMAD.X R8, RZ, RZ, ~R8, P0 ;  /* 0x000000ffff087224 */ /* 0x000fc800000e0e08 */
[----:B------:R-:W-:-:S04]  /*2eb0*/  IMAD.WIDE.U32 R10, P0, R11, R8, R10 ;  /* 0x000000080b0a7225 */ /* 0x000fc8000780000a */
[C---:B------:R-:W-:Y:S02]  /*2ec0*/  IMAD R12, R7.reuse, R8, RZ ;  /* 0x00000008070c7224 */ /* 0x040fe400078e02ff */
[----:B------:R-:W-:-:S04]  /*2ed0*/  IMAD.HI.U32 R11, P1, R7, R13, R10 ;  /* 0x0000000d070b7227 */ /* 0x000fc8000782000a */
[----:B------:R-:W-:Y:S01]  /*2ee0*/  IMAD.HI.U32 R8, R7, R8, RZ ;  /* 0x0000000807087227 */ /* 0x000fe200078e00ff */
[----:B------:R-:W-:-:S03]  /*2ef0*/  IADD3 R11, P2, PT, R12, R11, RZ ;  /* 0x0000000b0c0b7210 */ /* 0x000fc60007f5e0ff */
[----:B------:R-:W-:Y:S02]  /*2f00*/  IMAD.X R7, R8, 0x1, R7, P0 ;  /* 0x0000000108077824 */ /* 0x000fe400000e0607 */
[----:B------:R-:W-:-:S03]  /*2f10*/  IMAD.HI.U32 R8, R11, R28, RZ ;  /* 0x0000001c0b087227 */ /* 0x000fc600078e00ff */
[----:B------:R-:W-:Y:S01]  /*2f20*/  IADD3.X R7, PT, PT, RZ, RZ, R7, P2, P1 ;  /* 0x000000ffff077210 */ /* 0x000fe200017e2407 */
[----:B------:R-:W-:-:S04]  /*2f30*/  IMAD.WIDE.U32 R8, R11, R29, R8 ;  /* 0x0000001d0b087225 */ /* 0x000fc800078e0008 */
[C---:B------:R-:W-:Y:S02]  /*2f40*/  IMAD R11, R7.reuse, R29, RZ ;  /* 0x0000001d070b7224 */ /* 0x040fe400078e02ff */
[----:B------:R-:W-:-:S04]  /*2f50*/  IMAD.HI.U32 R8, P0, R7, R28, R8 ;  /* 0x0000001c07087227 */ /* 0x000fc80007800008 */
[----:B------:R-:W-:Y:S01]  /*2f60*/  IMAD.HI.U32 R7, R7, R29, RZ ;  /* 0x0000001d07077227 */ /* 0x000fe200078e00ff */
[----:B------:R-:W-:-:S04]  /*2f70*/  IADD3 R10, P1, PT, R11, R8, RZ ;  /* 0x000000080b0a7210 */ /* 0x000fc80007f3e0ff */
[----:B------:R-:W-:Y:S01]  /*2f80*/  IADD3.X R7, PT, PT, R7, RZ, RZ, P0, !PT ;  /* 0x000000ff07077210 */ /* 0x000fe200007fe4ff */
[----:B------:R-:W-:-:S04]  /*2f90*/  IMAD.WIDE.U32 R8, R10, UR8, RZ ;  /* 0x000000080a087c25 */ /* 0x000fc8000f8e00ff */
[----:B------:R-:W-:Y:S01]  /*2fa0*/  IMAD.X R7, RZ, RZ, R7, P1 ;  /* 0x000000ffff077224 */ /* 0x000fe200008e0607 */
[----:B------:R-:W-:-:S03]  /*2fb0*/  IADD3 R11, P0, PT, -R8, R28, RZ ;  /* 0x0000001c080b7210 */ /* 0x000fc60007f1e1ff */
[----:B------:R-:W-:Y:S01]  /*2fc0*/  IMAD R7, R7, UR8, R9 ;  /* 0x0000000807077c24 */ /* 0x000fe2000f8e0209 */
[----:B------:R-:W-:-:S03]  /*2fd0*/  IADD3 R8, P1, PT, R11, -UR8, RZ ;  /* 0x800000080b087c10 */ /* 0x000fc6000ff3e0ff */
[----:B------:R-:W-:Y:S01]  /*2fe0*/  IMAD.X R28, R29, 0x1, ~R7, P0 ;  /* 0x000000011d1c7824 */ /* 0x000fe200000e0e07 */
[----:B------:R-:W-:Y:S01]  /*2ff0*/  ISETP.GE.U32.AND P0, PT, R11, UR8, PT ;  /* 0x000000080b007c0c */ /* 0x000fe2000bf06070 */
[----:B------:R-:W-:-:S03]  /*3000*/  VIADD R7, R10, 0x1 ;  /* 0x000000010a077836 */ /* 0x000fc60000000000 */
[C---:B------:R-:W-:Y:S02]  /*3010*/  ISETP.GE.U32.AND.EX P0, PT, R28.reuse, RZ, PT, P0 ;  /* 0x000000ff1c00720c */ /* 0x040fe40003f06100 */
[----:B------:R-:W-:Y:S02]  /*3020*/  IADD3.X R9, PT, PT, R28, -0x1, RZ, P1, !PT ;  /* 0xffffffff1c097810 */ /* 0x000fe40000ffe4ff */
[----:B------:R-:W-:Y:S02]  /*3030*/  SEL R8, R8, R11, P0 ;  /* 0x0000000b08087207 */ /* 0x000fe40000000000 */
[----:B------:R-:W-:Y:S02]  /*3040*/  SEL R9, R9, R28, P0 ;  /* 0x0000001c09097207 */ /* 0x000fe40000000000 */
[----:B------:R-:W-:Y:S02]  /*3050*/  SEL R7, R7, R10, P0 ;  /* 0x0000000a07077207 */ /* 0x000fe40000000000 */
[----:B------:R-:W-:-:S02]  /*3060*/  ISETP.GE.U32.AND P0, PT, R8, UR8, PT ;  /* 0x0000000808007c0c */ /* 0x000fc4000bf06070 */
[----:B------:R-:W-:Y:S02]  /*3070*/  IADD3 R8, PT, PT, R7, 0x1, RZ ;  /* 0x0000000107087810 */ /* 0x000fe40007ffe0ff */
[----:B------:R-:W-:Y:S02]  /*3080*/  ISETP.GE.U32.AND.EX P0, PT, R9, RZ, PT, P0 ;  /* 0x000000ff0900720c */ /* 0x000fe40003f06100 */
[----:B------:R-:W-:Y:S02]  /*3090*/  ISETP.NE.U32.AND P1, PT, RZ, UR8, PT ;  /* 0x00000008ff007c0c */ /* 0x000fe4000bf25070 */
[----:B------:R-:W-:Y:S01]  /*30a0*/  SEL R8, R8, R7, P0 ;  /* 0x0000000708087207 */ /* 0x000fe20000000000 */
[----:B------:R-:W-:Y:S01]  /*30b0*/  IMAD.MOV.U32 R7, RZ, RZ, 0x0 ;  /* 0x00000000ff077424 */ /* 0x000fe200078e00ff */
[----:B------:R-:W-:-:S04]  /*30c0*/  ISETP.NE.AND.EX P1, PT, RZ, RZ, PT, P1 ;  /* 0x000000ffff00720c */ /* 0x000fc80003f25310 */
[----:B------:R-:W-:Y:S01]  /*30d0*/  SEL R8, R8, 0xffffffff, P1 ;  /* 0xffffffff08087807 */ /* 0x000fe20000800000 */
[----:B------:R-:W-:Y:S08]  /*30e0*/  RET.REL.NODEC R6 `(conv2d_implicit_gemm) ;  /* 0xffffffcc06c47950 */ /* 0x000ff00003c3ffff */
        .weak           $__internal_1_$__cuda_sm20_rem_u64
        .type           $__internal_1_$__cuda_sm20_rem_u64,@function
        .size           $__internal_1_$__cuda_sm20_rem_u64,(.L_x_51 - $__internal_1_$__cuda_sm20_rem_u64)
$__internal_1_$__cuda_sm20_rem_u64:
        /* <DEDUP_REMOVED lines=10> */
[----:B------:R-:W-:Y:S01]  /*3190*/  IMAD.X R11, RZ, RZ, ~R7, P0 ;  /* 0x000000ffff0b7224 */ /* 0x000fe200000e0e07 */
[----:B------:R-:W-:-:S03]  /*31a0*/  MOV R7, R4 ;  /* 0x0000000400077202 */ /* 0x000fc60000000f00 */
[-C--:B------:R-:W-:Y:S02]  /*31b0*/  IMAD R13, R5, R11.reuse, RZ ;  /* 0x0000000b050d7224 */ /* 0x080fe400078e02ff */
[----:B------:R-:W-:-:S04]  /*31c0*/  IMAD.WIDE.U32 R6, P0, R4, R11, R6 ;  /* 0x0000000b04067225 */ /* 0x000fc80007800006 */
[----:B------:R-:W-:-:S04]  /*31d0*/  IMAD.HI.U32 R3, R5, R11, RZ ;  /* 0x0000000b05037227 */ /* 0x000fc800078e00ff */
[----:B------:R-:W-:-:S04]  /*31e0*/  IMAD.HI.U32 R6, P1, R5, R9, R6 ;  /* 0x0000000905067227 */ /* 0x000fc80007820006 */
[----:B------:R-:W-:Y:S01]  /*31f0*/  IMAD.X R3, R3, 0x1, R5, P0 ;  /* 0x0000000103037824 */ /* 0x000fe200000e0605 */
[----:B------:R-:W-:-:S04]  /*3200*/  IADD3 R7, P2, PT, R13, R6, RZ ;  /* 0x000000060d077210 */ /* 0x000fc80007f5e0ff */
[----:B------:R-:W-:Y:S01]  /*3210*/  IADD3.X R3, PT, PT, RZ, RZ, R3, P2, P1 ;  /* 0x000000ffff037210 */ /* 0x000fe200017e2403 */
[----:B------:R-:W-:-:S03]  /*3220*/  IMAD.WIDE.U32 R4, R7, UR8, RZ ;  /* 0x0000000807047c25 */ /* 0x000fc6000f8e00ff */
[----:B------:R-:W-:Y:S01]  /*3230*/  IADD3 R9, P0, PT, RZ, -R4, RZ ;  /* 0x80000004ff097210 */ /* 0x000fe20007f1e0ff */
[----:B------:R-:W-:Y:S02]  /*3240*/  IMAD R4, R3, UR8, R5 ;  /* 0x0000000803047c24 */ /* 0x000fe4000f8e0205 */
[----:B------:R-:W-:Y:S02]  /*3250*/  HFMA2 R5, -RZ, RZ, 0, 0 ;  /* 0x00000000ff057431 */ /* 0x000fe400000001ff */
        /* <DEDUP_REMOVED lines=14> */
[----:B------:R-:W-:-:S03]  /*3340*/  IADD3 R4, P1, PT, R7, R4, RZ ;  /* 0x0000000407047210 */ /* 0x000fc60007f3e0ff */
[----:B------:R-:W-:Y:S02]  /*3350*/  IMAD.X R3, RZ, RZ, R3, P0 ;  /* 0x000000ffff037224 */ /* 0x000fe400000e0603 */
[----:B------:R-:W-:-:S04]  /*3360*/  IMAD.WIDE.U32 R4, R4, UR8, RZ ;  /* 0x0000000804047c25 */ /* 0x000fc8000f8e00ff */
[----:B------:R-:W-:Y:S01]  /*3370*/  IMAD.X R3, RZ, RZ, R3, P1 ;  /* 0x000000ffff037224 */ /* 0x000fe200008e0603 */
[----:B------:R-:W-:-:S03]  /*3380*/  IADD3 R7, P0, PT, -R4, R28, RZ ;  /* 0x0000001c04077210 */ /* 0x000fc60007f1e1ff */
[----:B------:R-:W-:Y:S01]  /*3390*/  IMAD R3, R3, UR8, R5 ;  /* 0x0000000803037c24 */ /* 0x000fe2000f8e0205 */
[----:B------:R-:W-:-:S03]  /*33a0*/  IADD3 R4, P1, PT, R7, -UR8, RZ ;  /* 0x8000000807047c10 */ /* 0x000fc6000ff3e0ff */
[----:B------:R-:W-:Y:S01]  /*33b0*/  IMAD.X R6, R29, 0x1, ~R3, P0 ;  /* 0x000000011d067824 */ /* 0x000fe200000e0e03 */
[----:B------:R-:W-:-:S04]  /*33c0*/  ISETP.GE.U32.AND P0, PT, R7, UR8, PT ;  /* 0x0000000807007c0c */ /* 0x000fc8000bf06070 */
[C---:B------:R-:W-:Y:S02]  /*33d0*/  ISETP.GE.U32.AND.EX P0, PT, R6.reuse, RZ, PT, P0 ;  /* 0x000000ff0600720c */ /* 0x040fe40003f06100 */
[----:B------:R-:W-:Y:S02]  /*33e0*/  IADD3.X R5, PT, PT, R6, -0x1, RZ, P1, !PT ;  /* 0xffffffff06057810 */ /* 0x000fe40000ffe4ff */
[----:B------:R-:W-:Y:S02]  /*33f0*/  SEL R4, R4, R7, P0 ;  /* 0x0000000704047207 */ /* 0x000fe40000000000 */
[----:B------:R-:W-:Y:S02]  /*3400*/  SEL R5, R5, R6, P0 ;  /* 0x0000000605057207 */ /* 0x000fe40000000000 */
[C---:B------:R-:W-:Y:S02]  /*3410*/  ISETP.GE.U32.AND P0, PT, R4.reuse, UR8, PT ;  /* 0x0000000804007c0c */ /* 0x040fe4000bf06070 */
[----:B------:R-:W-:-:S02]  /*3420*/  IADD3 R3, PT, PT, R4, -UR8, RZ ;  /* 0x8000000804037c10 */ /* 0x000fc4000fffe0ff */
[----:B------:R-:W-:Y:S01]  /*3430*/  ISETP.GE.U32.AND.EX P0, PT, R5, RZ, PT, P0 ;  /* 0x000000ff0500720c */ /* 0x000fe20003f06100 */
[----:B------:R-:W-:Y:S01]  /*3440*/  IMAD.MOV.U32 R5, RZ, RZ, 0x0 ;  /* 0x00000000ff057424 */ /* 0x000fe200078e00ff */
[----:B------:R-:W-:Y:S02]  /*3450*/  ISETP.NE.U32.AND P1, PT, RZ, UR8, PT ;  /* 0x00000008ff007c0c */ /* 0x000fe4000bf25070 */
[----:B------:R-:W-:Y:S01]  /*3460*/  SEL R3, R3, R4, P0 ;  /* 0x0000000403037207 */ /* 0x000fe20000000000 */
[----:B------:R-:W-:Y:S01]  /*3470*/  IMAD.MOV.U32 R4, RZ, RZ, R8 ;  /* 0x000000ffff047224 */ /* 0x000fe200078e0008 */
[----:B------:R-:W-:-:S04]  /*3480*/  ISETP.NE.AND.EX P1, PT, RZ, RZ, PT, P1 ;  /* 0x000000ffff00720c */ /* 0x000fc80003f25310 */
[----:B------:R-:W-:Y:S01]  /*3490*/  SEL R3, R3, 0xffffffff, P1 ;  /* 0xffffffff03037807 */ /* 0x000fe20000800000 */
[----:B------:R-:W-:Y:S08]  /*34a0*/  RET.REL.NODEC R4 `(conv2d_implicit_gemm) ;  /* 0xffffffc804d47950 */ /* 0x000ff00003c3ffff */
.L_x_49:
[----:B------:R-:W-:-:S00]  /*34b0*/  BRA `(.L_x_49) ;  /* 0xfffffffc00fc7947 */ /* 0x000fc0000383ffff */
[----:B------:R-:W-:-:S00]  /*34c0*/  NOP ;  /* 0x0000000000007918 */ /* 0x000fc00000000000 */
        /* <DEDUP_REMOVED lines=11> */
.L_x_51:


//--------------------- .nv.shared.conv2d_implicit_gemm --------------------------
	.section	.nv.shared.conv2d_implicit_gemm,"aw",@nobits
	.sectionflags	@""
	.align	16
	.zero		1024


//--------------------- .nv.shared.reserved.0     --------------------------
	.section	.nv.shared.reserved.0,"aw",@nobits
	.weak		__nv_reservedSMEM_offset_0_alias
	.size		__nv_reservedSMEM_offset_0_alias, 0, 64
	.other		__nv_reservedSMEM_offset_0_alias,@"STO_CUDA_RESERVED_SHARED STV_DEFAULT"
__nv_reservedSMEM_offset_0_alias:
	.zero		0
	.zero		64


//--------------------- .nv.constant0.conv2d_implicit_gemm --------------------------
	.section	.nv.constant0.conv2d_implicit_gemm,"a",@progbits
	.sectionflags	@""
	.align	4
.nv.constant0.conv2d_implicit_gemm:
	.zero		920


//--------------------- SYMBOLS --------------------------

	.type		.nv.reservedSmem.offset0,@object
	.size		.nv.reservedSmem.offset0,0x4
	.type		.nv.reservedSmem.cap,@object
	.size		.nv.reservedSmem.cap,0x4
